//
// Generated by NVIDIA NVVM Compiler
//
// Compiler Build ID: CL-36424714
// Cuda compilation tools, release 13.0, V13.0.88
// Based on NVVM 20.0.0
//

.version 9.0
.target sm_100
.address_size 64

	// .globl	_Z31sgemmLab4RegVectorizeTransposeAILi128ELi128ELi8ELi8ELi8EEviiifPKfS1_fPf
.extern .func __assertfail
(
	.param .b64 __assertfail_param_0,
	.param .b64 __assertfail_param_1,
	.param .b32 __assertfail_param_2,
	.param .b64 __assertfail_param_3,
	.param .b64 __assertfail_param_4
)
;
.global .align 1 .b8 __unnamed_1[175] = {118, 111, 105, 100, 32, 115, 103, 101, 109, 109, 76, 97, 98, 52, 82, 101, 103, 86, 101, 99, 116, 111, 114, 105, 122, 101, 84, 114, 97, 110, 115, 112, 111, 115, 101, 65, 40, 105, 110, 116, 44, 32, 105, 110, 116, 44, 32, 105, 110, 116, 44, 32, 102, 108, 111, 97, 116, 44, 32, 99, 111, 110, 115, 116, 32, 102, 108, 111, 97, 116, 32, 42, 44, 32, 99, 111, 110, 115, 116, 32, 102, 108, 111, 97, 116, 32, 42, 44, 32, 102, 108, 111, 97, 116, 44, 32, 102, 108, 111, 97, 116, 32, 42, 41, 32, 91, 119, 105, 116, 104, 32, 105, 110, 116, 32, 66, 77, 32, 61, 32, 49, 50, 56, 59, 32, 105, 110, 116, 32, 66, 78, 32, 61, 32, 49, 50, 56, 59, 32, 105, 110, 116, 32, 66, 75, 32, 61, 32, 56, 59, 32, 105, 110, 116, 32, 84, 77, 32, 61, 32, 56, 59, 32, 105, 110, 116, 32, 84, 78, 32, 61, 32, 56, 93};
// _ZZ31sgemmLab4RegVectorizeTransposeAILi128ELi128ELi8ELi8ELi8EEviiifPKfS1_fPfE2As has been demoted
// _ZZ31sgemmLab4RegVectorizeTransposeAILi128ELi128ELi8ELi8ELi8EEviiifPKfS1_fPfE2Bs has been demoted
.global .align 1 .b8 __unnamed_2[173] = {118, 111, 105, 100, 32, 115, 103, 101, 109, 109, 76, 97, 98, 52, 82, 101, 103, 86, 101, 99, 116, 111, 114, 105, 122, 101, 84, 114, 97, 110, 115, 112, 111, 115, 101, 65, 40, 105, 110, 116, 44, 32, 105, 110, 116, 44, 32, 105, 110, 116, 44, 32, 102, 108, 111, 97, 116, 44, 32, 99, 111, 110, 115, 116, 32, 102, 108, 111, 97, 116, 32, 42, 44, 32, 99, 111, 110, 115, 116, 32, 102, 108, 111, 97, 116, 32, 42, 44, 32, 102, 108, 111, 97, 116, 44, 32, 102, 108, 111, 97, 116, 32, 42, 41, 32, 91, 119, 105, 116, 104, 32, 105, 110, 116, 32, 66, 77, 32, 61, 32, 54, 52, 59, 32, 105, 110, 116, 32, 66, 78, 32, 61, 32, 54, 52, 59, 32, 105, 110, 116, 32, 66, 75, 32, 61, 32, 56, 59, 32, 105, 110, 116, 32, 84, 77, 32, 61, 32, 56, 59, 32, 105, 110, 116, 32, 84, 78, 32, 61, 32, 56, 93};
// _ZZ31sgemmLab4RegVectorizeTransposeAILi64ELi64ELi8ELi8ELi8EEviiifPKfS1_fPfE2As has been demoted
// _ZZ31sgemmLab4RegVectorizeTransposeAILi64ELi64ELi8ELi8ELi8EEviiifPKfS1_fPfE2Bs has been demoted
.global .align 1 .b8 $str[34] = {110, 117, 109, 84, 104, 114, 101, 97, 100, 115, 66, 108, 111, 99, 107, 116, 105, 108, 101, 32, 61, 61, 32, 98, 108, 111, 99, 107, 68, 105, 109, 46, 120};
.global .align 1 .b8 $str$1[27] = {47, 116, 109, 112, 47, 115, 97, 115, 115, 95, 99, 117, 95, 48, 105, 104, 111, 50, 97, 55, 97, 47, 107, 46, 99, 117};

.visible .entry _Z31sgemmLab4RegVectorizeTransposeAILi128ELi128ELi8ELi8ELi8EEviiifPKfS1_fPf(
	.param .u32 _Z31sgemmLab4RegVectorizeTransposeAILi128ELi128ELi8ELi8ELi8EEviiifPKfS1_fPf_param_0,
	.param .u32 _Z31sgemmLab4RegVectorizeTransposeAILi128ELi128ELi8ELi8ELi8EEviiifPKfS1_fPf_param_1,
	.param .u32 _Z31sgemmLab4RegVectorizeTransposeAILi128ELi128ELi8ELi8ELi8EEviiifPKfS1_fPf_param_2,
	.param .f32 _Z31sgemmLab4RegVectorizeTransposeAILi128ELi128ELi8ELi8ELi8EEviiifPKfS1_fPf_param_3,
	.param .u64 .ptr .align 1 _Z31sgemmLab4RegVectorizeTransposeAILi128ELi128ELi8ELi8ELi8EEviiifPKfS1_fPf_param_4,
	.param .u64 .ptr .align 1 _Z31sgemmLab4RegVectorizeTransposeAILi128ELi128ELi8ELi8ELi8EEviiifPKfS1_fPf_param_5,
	.param .f32 _Z31sgemmLab4RegVectorizeTransposeAILi128ELi128ELi8ELi8ELi8EEviiifPKfS1_fPf_param_6,
	.param .u64 .ptr .align 1 _Z31sgemmLab4RegVectorizeTransposeAILi128ELi128ELi8ELi8ELi8EEviiifPKfS1_fPf_param_7
)
.maxntid 256
.minnctapersm 1
{
	.reg .pred 	%p<5>;
	.reg .b32 	%r<65>;
	.reg .b32 	%f<669>;
	.reg .b64 	%rd<89>;
	// demoted variable
	.shared .align 4 .b8 _ZZ31sgemmLab4RegVectorizeTransposeAILi128ELi128ELi8ELi8ELi8EEviiifPKfS1_fPfE2As[4096];
	// demoted variable
	.shared .align 4 .b8 _ZZ31sgemmLab4RegVectorizeTransposeAILi128ELi128ELi8ELi8ELi8EEviiifPKfS1_fPfE2Bs[4096];
	ld.param.u32 	%r16, [_Z31sgemmLab4RegVectorizeTransposeAILi128ELi128ELi8ELi8ELi8EEviiifPKfS1_fPf_param_1];
	ld.param.u32 	%r17, [_Z31sgemmLab4RegVectorizeTransposeAILi128ELi128ELi8ELi8ELi8EEviiifPKfS1_fPf_param_2];
	ld.param.f32 	%f257, [_Z31sgemmLab4RegVectorizeTransposeAILi128ELi128ELi8ELi8ELi8EEviiifPKfS1_fPf_param_3];
	ld.param.u64 	%rd8, [_Z31sgemmLab4RegVectorizeTransposeAILi128ELi128ELi8ELi8ELi8EEviiifPKfS1_fPf_param_4];
	ld.param.u64 	%rd9, [_Z31sgemmLab4RegVectorizeTransposeAILi128ELi128ELi8ELi8ELi8EEviiifPKfS1_fPf_param_5];
	ld.param.f32 	%f258, [_Z31sgemmLab4RegVectorizeTransposeAILi128ELi128ELi8ELi8ELi8EEviiifPKfS1_fPf_param_6];
	ld.param.u64 	%rd7, [_Z31sgemmLab4RegVectorizeTransposeAILi128ELi128ELi8ELi8ELi8EEviiifPKfS1_fPf_param_7];
	cvta.to.global.u64 	%rd10, %rd8;
	cvta.to.global.u64 	%rd11, %rd9;
	mov.u32 	%r18, %ctaid.y;
	mov.u32 	%r19, %ctaid.x;
	mov.u32 	%r1, %tid.x;
	and.b32  	%r2, %r1, 15;
	shr.u32 	%r3, %r1, 4;
	shl.b32 	%r20, %r18, 7;
	mul.lo.s32 	%r21, %r17, %r20;
	mul.wide.s32 	%rd12, %r21, 4;
	add.s64 	%rd87, %rd10, %rd12;
	shl.b32 	%r22, %r19, 7;
	mul.wide.u32 	%rd13, %r22, 4;
	add.s64 	%rd88, %rd11, %rd13;
	mad.lo.s32 	%r4, %r16, %r20, %r22;
	mov.u32 	%r23, %ntid.x;
	setp.eq.s32 	%p1, %r23, 256;
	@%p1 bra 	$L__BB0_2;
	mov.u64 	%rd14, $str;
	cvta.global.u64 	%rd15, %rd14;
	mov.u64 	%rd16, $str$1;
	cvta.global.u64 	%rd17, %rd16;
	mov.u64 	%rd18, __unnamed_1;
	cvta.global.u64 	%rd19, %rd18;
	{ // callseq 0, 0
	.param .b64 param0;
	st.param.b64 	[param0], %rd15;
	.param .b64 param1;
	st.param.b64 	[param1], %rd17;
	.param .b32 param2;
	st.param.b32 	[param2], 63;
	.param .b64 param3;
	st.param.b64 	[param3], %rd19;
	.param .b64 param4;
	st.param.b64 	[param4], 1;
	call.uni 
	__assertfail, 
	(
	param0, 
	param1, 
	param2, 
	param3, 
	param4
	);
	} // callseq 0
$L__BB0_2:
	setp.lt.s32 	%p2, %r17, 1;
	mov.f32 	%f605, 0f00000000;
	mov.f32 	%f606, %f605;
	mov.f32 	%f607, %f605;
	mov.f32 	%f608, %f605;
	mov.f32 	%f609, %f605;
	mov.f32 	%f610, %f605;
	mov.f32 	%f611, %f605;
	mov.f32 	%f612, %f605;
	mov.f32 	%f613, %f605;
	mov.f32 	%f614, %f605;
	mov.f32 	%f615, %f605;
	mov.f32 	%f616, %f605;
	mov.f32 	%f617, %f605;
	mov.f32 	%f618, %f605;
	mov.f32 	%f619, %f605;
	mov.f32 	%f620, %f605;
	mov.f32 	%f621, %f605;
	mov.f32 	%f622, %f605;
	mov.f32 	%f623, %f605;
	mov.f32 	%f624, %f605;
	mov.f32 	%f625, %f605;
	mov.f32 	%f626, %f605;
	mov.f32 	%f627, %f605;
	mov.f32 	%f628, %f605;
	mov.f32 	%f629, %f605;
	mov.f32 	%f630, %f605;
	mov.f32 	%f631, %f605;
	mov.f32 	%f632, %f605;
	mov.f32 	%f633, %f605;
	mov.f32 	%f634, %f605;
	mov.f32 	%f635, %f605;
	mov.f32 	%f636, %f605;
	mov.f32 	%f637, %f605;
	mov.f32 	%f638, %f605;
	mov.f32 	%f639, %f605;
	mov.f32 	%f640, %f605;
	mov.f32 	%f641, %f605;
	mov.f32 	%f642, %f605;
	mov.f32 	%f643, %f605;
	mov.f32 	%f644, %f605;
	mov.f32 	%f645, %f605;
	mov.f32 	%f646, %f605;
	mov.f32 	%f647, %f605;
	mov.f32 	%f648, %f605;
	mov.f32 	%f649, %f605;
	mov.f32 	%f650, %f605;
	mov.f32 	%f651, %f605;
	mov.f32 	%f652, %f605;
	mov.f32 	%f653, %f605;
	mov.f32 	%f654, %f605;
	mov.f32 	%f655, %f605;
	mov.f32 	%f656, %f605;
	mov.f32 	%f657, %f605;
	mov.f32 	%f658, %f605;
	mov.f32 	%f659, %f605;
	mov.f32 	%f660, %f605;
	mov.f32 	%f661, %f605;
	mov.f32 	%f662, %f605;
	mov.f32 	%f663, %f605;
	mov.f32 	%f664, %f605;
	mov.f32 	%f665, %f605;
	mov.f32 	%f666, %f605;
	mov.f32 	%f667, %f605;
	mov.f32 	%f668, %f605;
	@%p2 bra 	$L__BB0_7;
	shl.b32 	%r25, %r1, 2;
	and.b32  	%r26, %r25, 124;
	shr.u32 	%r27, %r1, 5;
	and.b32  	%r28, %r25, 4;
	shr.u32 	%r29, %r1, 1;
	mad.lo.s32 	%r5, %r17, %r29, %r28;
	shl.b32 	%r30, %r29, 2;
	shl.b32 	%r31, %r1, 11;
	and.b32  	%r32, %r31, 2048;
	or.b32  	%r33, %r32, %r30;
	mov.u32 	%r34, _ZZ31sgemmLab4RegVectorizeTransposeAILi128ELi128ELi8ELi8ELi8EEviiifPKfS1_fPfE2As;
	add.s32 	%r6, %r34, %r33;
	shl.b32 	%r35, %r1, 4;
	and.b32  	%r36, %r35, 496;
	shl.b32 	%r37, %r27, 9;
	or.b32  	%r38, %r37, %r36;
	mov.u32 	%r39, _ZZ31sgemmLab4RegVectorizeTransposeAILi128ELi128ELi8ELi8ELi8EEviiifPKfS1_fPfE2Bs;
	add.s32 	%r7, %r39, %r38;
	mad.lo.s32 	%r8, %r16, %r27, %r26;
	shl.b32 	%r9, %r16, 3;
	shl.b32 	%r40, %r3, 5;
	add.s32 	%r10, %r34, %r40;
	shl.b32 	%r41, %r2, 5;
	add.s32 	%r11, %r39, %r41;
	mov.b32 	%r63, 0;
	mov.f32 	%f605, 0f00000000;
	mul.wide.u32 	%rd20, %r5, 4;
	mul.wide.u32 	%rd22, %r8, 4;
	mul.wide.s32 	%rd24, %r9, 4;
$L__BB0_4:
	add.s64 	%rd21, %rd87, %rd20;
	ld.global.v4.f32 	{%f261, %f262, %f263, %f264}, [%rd21];
	st.shared.f32 	[%r6], %f261;
	st.shared.f32 	[%r6+512], %f262;
	st.shared.f32 	[%r6+1024], %f263;
	st.shared.f32 	[%r6+1536], %f264;
	add.s64 	%rd23, %rd88, %rd22;
	ld.global.v4.f32 	{%f265, %f266, %f267, %f268}, [%rd23];
	st.shared.v4.f32 	[%r7], {%f265, %f266, %f267, %f268};
	bar.sync 	0;
	mov.b32 	%r64, 16;
$L__BB0_5:
	add.s32 	%r43, %r10, %r64;
	ld.shared.f32 	%f269, [%r43+-16];
	ld.shared.f32 	%f270, [%r43+-12];
	ld.shared.f32 	%f271, [%r43+-8];
	ld.shared.f32 	%f272, [%r43+-4];
	ld.shared.f32 	%f273, [%r43];
	ld.shared.f32 	%f274, [%r43+4];
	ld.shared.f32 	%f275, [%r43+8];
	ld.shared.f32 	%f276, [%r43+12];
	add.s32 	%r44, %r11, %r64;
	ld.shared.f32 	%f277, [%r44+-16];
	ld.shared.f32 	%f278, [%r44+-12];
	ld.shared.f32 	%f279, [%r44+-8];
	ld.shared.f32 	%f280, [%r44+-4];
	ld.shared.f32 	%f281, [%r44];
	ld.shared.f32 	%f282, [%r44+4];
	ld.shared.f32 	%f283, [%r44+8];
	ld.shared.f32 	%f284, [%r44+12];
	fma.rn.f32 	%f668, %f269, %f277, %f668;
	fma.rn.f32 	%f667, %f269, %f278, %f667;
	fma.rn.f32 	%f666, %f269, %f279, %f666;
	fma.rn.f32 	%f665, %f269, %f280, %f665;
	fma.rn.f32 	%f664, %f269, %f281, %f664;
	fma.rn.f32 	%f663, %f269, %f282, %f663;
	fma.rn.f32 	%f662, %f269, %f283, %f662;
	fma.rn.f32 	%f661, %f269, %f284, %f661;
	fma.rn.f32 	%f660, %f270, %f277, %f660;
	fma.rn.f32 	%f659, %f270, %f278, %f659;
	fma.rn.f32 	%f658, %f270, %f279, %f658;
	fma.rn.f32 	%f657, %f270, %f280, %f657;
	fma.rn.f32 	%f656, %f270, %f281, %f656;
	fma.rn.f32 	%f655, %f270, %f282, %f655;
	fma.rn.f32 	%f654, %f270, %f283, %f654;
	fma.rn.f32 	%f653, %f270, %f284, %f653;
	fma.rn.f32 	%f652, %f271, %f277, %f652;
	fma.rn.f32 	%f651, %f271, %f278, %f651;
	fma.rn.f32 	%f650, %f271, %f279, %f650;
	fma.rn.f32 	%f649, %f271, %f280, %f649;
	fma.rn.f32 	%f648, %f271, %f281, %f648;
	fma.rn.f32 	%f647, %f271, %f282, %f647;
	fma.rn.f32 	%f646, %f271, %f283, %f646;
	fma.rn.f32 	%f645, %f271, %f284, %f645;
	fma.rn.f32 	%f644, %f272, %f277, %f644;
	fma.rn.f32 	%f643, %f272, %f278, %f643;
	fma.rn.f32 	%f642, %f272, %f279, %f642;
	fma.rn.f32 	%f641, %f272, %f280, %f641;
	fma.rn.f32 	%f640, %f272, %f281, %f640;
	fma.rn.f32 	%f639, %f272, %f282, %f639;
	fma.rn.f32 	%f638, %f272, %f283, %f638;
	fma.rn.f32 	%f637, %f272, %f284, %f637;
	fma.rn.f32 	%f636, %f273, %f277, %f636;
	fma.rn.f32 	%f635, %f273, %f278, %f635;
	fma.rn.f32 	%f634, %f273, %f279, %f634;
	fma.rn.f32 	%f633, %f273, %f280, %f633;
	fma.rn.f32 	%f632, %f273, %f281, %f632;
	fma.rn.f32 	%f631, %f273, %f282, %f631;
	fma.rn.f32 	%f630, %f273, %f283, %f630;
	fma.rn.f32 	%f629, %f273, %f284, %f629;
	fma.rn.f32 	%f628, %f274, %f277, %f628;
	fma.rn.f32 	%f627, %f274, %f278, %f627;
	fma.rn.f32 	%f626, %f274, %f279, %f626;
	fma.rn.f32 	%f625, %f274, %f280, %f625;
	fma.rn.f32 	%f624, %f274, %f281, %f624;
	fma.rn.f32 	%f623, %f274, %f282, %f623;
	fma.rn.f32 	%f622, %f274, %f283, %f622;
	fma.rn.f32 	%f621, %f274, %f284, %f621;
	fma.rn.f32 	%f620, %f275, %f277, %f620;
	fma.rn.f32 	%f619, %f275, %f278, %f619;
	fma.rn.f32 	%f618, %f275, %f279, %f618;
	fma.rn.f32 	%f617, %f275, %f280, %f617;
	fma.rn.f32 	%f616, %f275, %f281, %f616;
	fma.rn.f32 	%f615, %f275, %f282, %f615;
	fma.rn.f32 	%f614, %f275, %f283, %f614;
	fma.rn.f32 	%f613, %f275, %f284, %f613;
	fma.rn.f32 	%f612, %f276, %f277, %f612;
	fma.rn.f32 	%f611, %f276, %f278, %f611;
	fma.rn.f32 	%f610, %f276, %f279, %f610;
	fma.rn.f32 	%f609, %f276, %f280, %f609;
	fma.rn.f32 	%f608, %f276, %f281, %f608;
	fma.rn.f32 	%f607, %f276, %f282, %f607;
	fma.rn.f32 	%f606, %f276, %f283, %f606;
	fma.rn.f32 	%f605, %f276, %f284, %f605;
	add.s32 	%r64, %r64, 512;
	setp.ne.s32 	%p3, %r64, 4112;
	@%p3 bra 	$L__BB0_5;
	bar.sync 	0;
	add.s64 	%rd87, %rd87, 32;
	add.s64 	%rd88, %rd88, %rd24;
	add.s32 	%r63, %r63, 8;
	setp.lt.s32 	%p4, %r63, %r17;
	@%p4 bra 	$L__BB0_4;
$L__BB0_7:
	cvt.s64.s32 	%rd25, %r4;
	cvta.to.global.u64 	%rd26, %rd7;
	shl.b32 	%r45, %r2, 3;
	mul.lo.s32 	%r46, %r3, %r16;
	shl.b32 	%r47, %r46, 3;
	add.s32 	%r48, %r47, %r45;
	cvt.s64.s32 	%rd27, %r48;
	add.s64 	%rd28, %rd27, %rd25;
	shl.b64 	%rd29, %rd28, 2;
	add.s64 	%rd30, %rd26, %rd29;
	ld.global.v4.f32 	{%f285, %f286, %f287, %f288}, [%rd30];
	mul.f32 	%f289, %f258, %f285;
	fma.rn.f32 	%f290, %f257, %f668, %f289;
	mul.f32 	%f291, %f258, %f286;
	fma.rn.f32 	%f292, %f257, %f667, %f291;
	mul.f32 	%f293, %f258, %f287;
	fma.rn.f32 	%f294, %f257, %f666, %f293;
	mul.f32 	%f295, %f258, %f288;
	fma.rn.f32 	%f296, %f257, %f665, %f295;
	st.global.v4.f32 	[%rd30], {%f290, %f292, %f294, %f296};
	ld.global.v4.f32 	{%f297, %f298, %f299, %f300}, [%rd30+16];
	mul.f32 	%f301, %f258, %f297;
	fma.rn.f32 	%f302, %f257, %f664, %f301;
	mul.f32 	%f303, %f258, %f298;
	fma.rn.f32 	%f304, %f257, %f663, %f303;
	mul.f32 	%f305, %f258, %f299;
	fma.rn.f32 	%f306, %f257, %f662, %f305;
	mul.f32 	%f307, %f258, %f300;
	fma.rn.f32 	%f308, %f257, %f661, %f307;
	st.global.v4.f32 	[%rd30+16], {%f302, %f304, %f306, %f308};
	add.s32 	%r49, %r48, %r16;
	cvt.s64.s32 	%rd31, %r49;
	add.s64 	%rd32, %rd31, %rd25;
	shl.b64 	%rd33, %rd32, 2;
	add.s64 	%rd34, %rd26, %rd33;
	ld.global.v4.f32 	{%f309, %f310, %f311, %f312}, [%rd34];
	mul.f32 	%f313, %f258, %f309;
	fma.rn.f32 	%f314, %f257, %f660, %f313;
	mul.f32 	%f315, %f258, %f310;
	fma.rn.f32 	%f316, %f257, %f659, %f315;
	mul.f32 	%f317, %f258, %f311;
	fma.rn.f32 	%f318, %f257, %f658, %f317;
	mul.f32 	%f319, %f258, %f312;
	fma.rn.f32 	%f320, %f257, %f657, %f319;
	st.global.v4.f32 	[%rd34], {%f314, %f316, %f318, %f320};
	add.s32 	%r50, %r49, 4;
	cvt.s64.s32 	%rd35, %r50;
	add.s64 	%rd36, %rd35, %rd25;
	shl.b64 	%rd37, %rd36, 2;
	add.s64 	%rd38, %rd26, %rd37;
	ld.global.v4.f32 	{%f321, %f322, %f323, %f324}, [%rd38];
	mul.f32 	%f325, %f258, %f321;
	fma.rn.f32 	%f326, %f257, %f656, %f325;
	mul.f32 	%f327, %f258, %f322;
	fma.rn.f32 	%f328, %f257, %f655, %f327;
	mul.f32 	%f329, %f258, %f323;
	fma.rn.f32 	%f330, %f257, %f654, %f329;
	mul.f32 	%f331, %f258, %f324;
	fma.rn.f32 	%f332, %f257, %f653, %f331;
	st.global.v4.f32 	[%rd38], {%f326, %f328, %f330, %f332};
	add.s32 	%r51, %r49, %r16;
	cvt.s64.s32 	%rd39, %r51;
	add.s64 	%rd40, %rd39, %rd25;
	shl.b64 	%rd41, %rd40, 2;
	add.s64 	%rd42, %rd26, %rd41;
	ld.global.v4.f32 	{%f333, %f334, %f335, %f336}, [%rd42];
	mul.f32 	%f337, %f258, %f333;
	fma.rn.f32 	%f338, %f257, %f652, %f337;
	mul.f32 	%f339, %f258, %f334;
	fma.rn.f32 	%f340, %f257, %f651, %f339;
	mul.f32 	%f341, %f258, %f335;
	fma.rn.f32 	%f342, %f257, %f650, %f341;
	mul.f32 	%f343, %f258, %f336;
	fma.rn.f32 	%f344, %f257, %f649, %f343;
	st.global.v4.f32 	[%rd42], {%f338, %f340, %f342, %f344};
	add.s32 	%r52, %r50, %r16;
	cvt.s64.s32 	%rd43, %r52;
	add.s64 	%rd44, %rd43, %rd25;
	shl.b64 	%rd45, %rd44, 2;
	add.s64 	%rd46, %rd26, %rd45;
	ld.global.v4.f32 	{%f345, %f346, %f347, %f348}, [%rd46];
	mul.f32 	%f349, %f258, %f345;
	fma.rn.f32 	%f350, %f257, %f648, %f349;
	mul.f32 	%f351, %f258, %f346;
	fma.rn.f32 	%f352, %f257, %f647, %f351;
	mul.f32 	%f353, %f258, %f347;
	fma.rn.f32 	%f354, %f257, %f646, %f353;
	mul.f32 	%f355, %f258, %f348;
	fma.rn.f32 	%f356, %f257, %f645, %f355;
	st.global.v4.f32 	[%rd46], {%f350, %f352, %f354, %f356};
	add.s32 	%r53, %r51, %r16;
	cvt.s64.s32 	%rd47, %r53;
	add.s64 	%rd48, %rd47, %rd25;
	shl.b64 	%rd49, %rd48, 2;
	add.s64 	%rd50, %rd26, %rd49;
	ld.global.v4.f32 	{%f357, %f358, %f359, %f360}, [%rd50];
	mul.f32 	%f361, %f258, %f357;
	fma.rn.f32 	%f362, %f257, %f644, %f361;
	mul.f32 	%f363, %f258, %f358;
	fma.rn.f32 	%f364, %f257, %f643, %f363;
	mul.f32 	%f365, %f258, %f359;
	fma.rn.f32 	%f366, %f257, %f642, %f365;
	mul.f32 	%f367, %f258, %f360;
	fma.rn.f32 	%f368, %f257, %f641, %f367;
	st.global.v4.f32 	[%rd50], {%f362, %f364, %f366, %f368};
	add.s32 	%r54, %r52, %r16;
	cvt.s64.s32 	%rd51, %r54;
	add.s64 	%rd52, %rd51, %rd25;
	shl.b64 	%rd53, %rd52, 2;
	add.s64 	%rd54, %rd26, %rd53;
	ld.global.v4.f32 	{%f369, %f370, %f371, %f372}, [%rd54];
	mul.f32 	%f373, %f258, %f369;
	fma.rn.f32 	%f374, %f257, %f640, %f373;
	mul.f32 	%f375, %f258, %f370;
	fma.rn.f32 	%f376, %f257, %f639, %f375;
	mul.f32 	%f377, %f258, %f371;
	fma.rn.f32 	%f378, %f257, %f638, %f377;
	mul.f32 	%f379, %f258, %f372;
	fma.rn.f32 	%f380, %f257, %f637, %f379;
	st.global.v4.f32 	[%rd54], {%f374, %f376, %f378, %f380};
	add.s32 	%r55, %r53, %r16;
	cvt.s64.s32 	%rd55, %r55;
	add.s64 	%rd56, %rd55, %rd25;
	shl.b64 	%rd57, %rd56, 2;
	add.s64 	%rd58, %rd26, %rd57;
	ld.global.v4.f32 	{%f381, %f382, %f383, %f384}, [%rd58];
	mul.f32 	%f385, %f258, %f381;
	fma.rn.f32 	%f386, %f257, %f636, %f385;
	mul.f32 	%f387, %f258, %f382;
	fma.rn.f32 	%f388, %f257, %f635, %f387;
	mul.f32 	%f389, %f258, %f383;
	fma.rn.f32 	%f390, %f257, %f634, %f389;
	mul.f32 	%f391, %f258, %f384;
	fma.rn.f32 	%f392, %f257, %f633, %f391;
	st.global.v4.f32 	[%rd58], {%f386, %f388, %f390, %f392};
	add.s32 	%r56, %r54, %r16;
	cvt.s64.s32 	%rd59, %r56;
	add.s64 	%rd60, %rd59, %rd25;
	shl.b64 	%rd61, %rd60, 2;
	add.s64 	%rd62, %rd26, %rd61;
	ld.global.v4.f32 	{%f393, %f394, %f395, %f396}, [%rd62];
	mul.f32 	%f397, %f258, %f393;
	fma.rn.f32 	%f398, %f257, %f632, %f397;
	mul.f32 	%f399, %f258, %f394;
	fma.rn.f32 	%f400, %f257, %f631, %f399;
	mul.f32 	%f401, %f258, %f395;
	fma.rn.f32 	%f402, %f257, %f630, %f401;
	mul.f32 	%f403, %f258, %f396;
	fma.rn.f32 	%f404, %f257, %f629, %f403;
	st.global.v4.f32 	[%rd62], {%f398, %f400, %f402, %f404};
	add.s32 	%r57, %r55, %r16;
	cvt.s64.s32 	%rd63, %r57;
	add.s64 	%rd64, %rd63, %rd25;
	shl.b64 	%rd65, %rd64, 2;
	add.s64 	%rd66, %rd26, %rd65;
	ld.global.v4.f32 	{%f405, %f406, %f407, %f408}, [%rd66];
	mul.f32 	%f409, %f258, %f405;
	fma.rn.f32 	%f410, %f257, %f628, %f409;
	mul.f32 	%f411, %f258, %f406;
	fma.rn.f32 	%f412, %f257, %f627, %f411;
	mul.f32 	%f413, %f258, %f407;
	fma.rn.f32 	%f414, %f257, %f626, %f413;
	mul.f32 	%f415, %f258, %f408;
	fma.rn.f32 	%f416, %f257, %f625, %f415;
	st.global.v4.f32 	[%rd66], {%f410, %f412, %f414, %f416};
	add.s32 	%r58, %r56, %r16;
	cvt.s64.s32 	%rd67, %r58;
	add.s64 	%rd68, %rd67, %rd25;
	shl.b64 	%rd69, %rd68, 2;
	add.s64 	%rd70, %rd26, %rd69;
	ld.global.v4.f32 	{%f417, %f418, %f419, %f420}, [%rd70];
	mul.f32 	%f421, %f258, %f417;
	fma.rn.f32 	%f422, %f257, %f624, %f421;
	mul.f32 	%f423, %f258, %f418;
	fma.rn.f32 	%f424, %f257, %f623, %f423;
	mul.f32 	%f425, %f258, %f419;
	fma.rn.f32 	%f426, %f257, %f622, %f425;
	mul.f32 	%f427, %f258, %f420;
	fma.rn.f32 	%f428, %f257, %f621, %f427;
	st.global.v4.f32 	[%rd70], {%f422, %f424, %f426, %f428};
	add.s32 	%r59, %r57, %r16;
	cvt.s64.s32 	%rd71, %r59;
	add.s64 	%rd72, %rd71, %rd25;
	shl.b64 	%rd73, %rd72, 2;
	add.s64 	%rd74, %rd26, %rd73;
	ld.global.v4.f32 	{%f429, %f430, %f431, %f432}, [%rd74];
	mul.f32 	%f433, %f258, %f429;
	fma.rn.f32 	%f434, %f257, %f620, %f433;
	mul.f32 	%f435, %f258, %f430;
	fma.rn.f32 	%f436, %f257, %f619, %f435;
	mul.f32 	%f437, %f258, %f431;
	fma.rn.f32 	%f438, %f257, %f618, %f437;
	mul.f32 	%f439, %f258, %f432;
	fma.rn.f32 	%f440, %f257, %f617, %f439;
	st.global.v4.f32 	[%rd74], {%f434, %f436, %f438, %f440};
	add.s32 	%r60, %r58, %r16;
	cvt.s64.s32 	%rd75, %r60;
	add.s64 	%rd76, %rd75, %rd25;
	shl.b64 	%rd77, %rd76, 2;
	add.s64 	%rd78, %rd26, %rd77;
	ld.global.v4.f32 	{%f441, %f442, %f443, %f444}, [%rd78];
	mul.f32 	%f445, %f258, %f441;
	fma.rn.f32 	%f446, %f257, %f616, %f445;
	mul.f32 	%f447, %f258, %f442;
	fma.rn.f32 	%f448, %f257, %f615, %f447;
	mul.f32 	%f449, %f258, %f443;
	fma.rn.f32 	%f450, %f257, %f614, %f449;
	mul.f32 	%f451, %f258, %f444;
	fma.rn.f32 	%f452, %f257, %f613, %f451;
	st.global.v4.f32 	[%rd78], {%f446, %f448, %f450, %f452};
	add.s32 	%r61, %r59, %r16;
	cvt.s64.s32 	%rd79, %r61;
	add.s64 	%rd80, %rd79, %rd25;
	shl.b64 	%rd81, %rd80, 2;
	add.s64 	%rd82, %rd26, %rd81;
	ld.global.v4.f32 	{%f453, %f454, %f455, %f456}, [%rd82];
	mul.f32 	%f457, %f258, %f453;
	fma.rn.f32 	%f458, %f257, %f612, %f457;
	mul.f32 	%f459, %f258, %f454;
	fma.rn.f32 	%f460, %f257, %f611, %f459;
	mul.f32 	%f461, %f258, %f455;
	fma.rn.f32 	%f462, %f257, %f610, %f461;
	mul.f32 	%f463, %f258, %f456;
	fma.rn.f32 	%f464, %f257, %f609, %f463;
	st.global.v4.f32 	[%rd82], {%f458, %f460, %f462, %f464};
	add.s32 	%r62, %r60, %r16;
	cvt.s64.s32 	%rd83, %r62;
	add.s64 	%rd84, %rd83, %rd25;
	shl.b64 	%rd85, %rd84, 2;
	add.s64 	%rd86, %rd26, %rd85;
	ld.global.v4.f32 	{%f465, %f466, %f467, %f468}, [%rd86];
	mul.f32 	%f469, %f258, %f465;
	fma.rn.f32 	%f470, %f257, %f608, %f469;
	mul.f32 	%f471, %f258, %f466;
	fma.rn.f32 	%f472, %f257, %f607, %f471;
	mul.f32 	%f473, %f258, %f467;
	fma.rn.f32 	%f474, %f257, %f606, %f473;
	mul.f32 	%f475, %f258, %f468;
	fma.rn.f32 	%f476, %f257, %f605, %f475;
	st.global.v4.f32 	[%rd86], {%f470, %f472, %f474, %f476};
	ret;

}
	// .globl	_Z31sgemmLab4RegVectorizeTransposeAILi64ELi64ELi8ELi8ELi8EEviiifPKfS1_fPf
.visible .entry _Z31sgemmLab4RegVectorizeTransposeAILi64ELi64ELi8ELi8ELi8EEviiifPKfS1_fPf(
	.param .u32 _Z31sgemmLab4RegVectorizeTransposeAILi64ELi64ELi8ELi8ELi8EEviiifPKfS1_fPf_param_0,
	.param .u32 _Z31sgemmLab4RegVectorizeTransposeAILi64ELi64ELi8ELi8ELi8EEviiifPKfS1_fPf_param_1,
	.param .u32 _Z31sgemmLab4RegVectorizeTransposeAILi64ELi64ELi8ELi8ELi8EEviiifPKfS1_fPf_param_2,
	.param .f32 _Z31sgemmLab4RegVectorizeTransposeAILi64ELi64ELi8ELi8ELi8EEviiifPKfS1_fPf_param_3,
	.param .u64 .ptr .align 1 _Z31sgemmLab4RegVectorizeTransposeAILi64ELi64ELi8ELi8ELi8EEviiifPKfS1_fPf_param_4,
	.param .u64 .ptr .align 1 _Z31sgemmLab4RegVectorizeTransposeAILi64ELi64ELi8ELi8ELi8EEviiifPKfS1_fPf_param_5,
	.param .f32 _Z31sgemmLab4RegVectorizeTransposeAILi64ELi64ELi8ELi8ELi8EEviiifPKfS1_fPf_param_6,
	.param .u64 .ptr .align 1 _Z31sgemmLab4RegVectorizeTransposeAILi64ELi64ELi8ELi8ELi8EEviiifPKfS1_fPf_param_7
)
.maxntid 64
.minnctapersm 1
{
	.reg .pred 	%p<5>;
	.reg .b32 	%r<67>;
	.reg .b32 	%f<677>;
	.reg .b64 	%rd<93>;
	// demoted variable
	.shared .align 4 .b8 _ZZ31sgemmLab4RegVectorizeTransposeAILi64ELi64ELi8ELi8ELi8EEviiifPKfS1_fPfE2As[2048];
	// demoted variable
	.shared .align 4 .b8 _ZZ31sgemmLab4RegVectorizeTransposeAILi64ELi64ELi8ELi8ELi8EEviiifPKfS1_fPfE2Bs[2048];
	ld.param.u32 	%r18, [_Z31sgemmLab4RegVectorizeTransposeAILi64ELi64ELi8ELi8ELi8EEviiifPKfS1_fPf_param_1];
	ld.param.u32 	%r19, [_Z31sgemmLab4RegVectorizeTransposeAILi64ELi64ELi8ELi8ELi8EEviiifPKfS1_fPf_param_2];
	ld.param.f32 	%f257, [_Z31sgemmLab4RegVectorizeTransposeAILi64ELi64ELi8ELi8ELi8EEviiifPKfS1_fPf_param_3];
	ld.param.u64 	%rd10, [_Z31sgemmLab4RegVectorizeTransposeAILi64ELi64ELi8ELi8ELi8EEviiifPKfS1_fPf_param_4];
	ld.param.u64 	%rd11, [_Z31sgemmLab4RegVectorizeTransposeAILi64ELi64ELi8ELi8ELi8EEviiifPKfS1_fPf_param_5];
	ld.param.f32 	%f258, [_Z31sgemmLab4RegVectorizeTransposeAILi64ELi64ELi8ELi8ELi8EEviiifPKfS1_fPf_param_6];
	ld.param.u64 	%rd9, [_Z31sgemmLab4RegVectorizeTransposeAILi64ELi64ELi8ELi8ELi8EEviiifPKfS1_fPf_param_7];
	cvta.to.global.u64 	%rd1, %rd10;
	cvta.to.global.u64 	%rd2, %rd11;
	mov.u32 	%r20, %ctaid.y;
	mov.u32 	%r21, %ctaid.x;
	mov.u32 	%r1, %tid.x;
	and.b32  	%r2, %r1, 7;
	shl.b32 	%r3, %r20, 6;
	shl.b32 	%r4, %r21, 6;
	mov.u32 	%r22, %ntid.x;
	setp.eq.s32 	%p1, %r22, 64;
	@%p1 bra 	$L__BB1_2;
	mov.u64 	%rd12, $str;
	cvta.global.u64 	%rd13, %rd12;
	mov.u64 	%rd14, $str$1;
	cvta.global.u64 	%rd15, %rd14;
	mov.u64 	%rd16, __unnamed_2;
	cvta.global.u64 	%rd17, %rd16;
	{ // callseq 1, 0
	.param .b64 param0;
	st.param.b64 	[param0], %rd13;
	.param .b64 param1;
	st.param.b64 	[param1], %rd15;
	.param .b32 param2;
	st.param.b32 	[param2], 63;
	.param .b64 param3;
	st.param.b64 	[param3], %rd17;
	.param .b64 param4;
	st.param.b64 	[param4], 1;
	call.uni 
	__assertfail, 
	(
	param0, 
	param1, 
	param2, 
	param3, 
	param4
	);
	} // callseq 1
$L__BB1_2:
	setp.lt.s32 	%p2, %r19, 1;
	mov.f32 	%f613, 0f00000000;
	mov.f32 	%f614, %f613;
	mov.f32 	%f615, %f613;
	mov.f32 	%f616, %f613;
	mov.f32 	%f617, %f613;
	mov.f32 	%f618, %f613;
	mov.f32 	%f619, %f613;
	mov.f32 	%f620, %f613;
	mov.f32 	%f621, %f613;
	mov.f32 	%f622, %f613;
	mov.f32 	%f623, %f613;
	mov.f32 	%f624, %f613;
	mov.f32 	%f625, %f613;
	mov.f32 	%f626, %f613;
	mov.f32 	%f627, %f613;
	mov.f32 	%f628, %f613;
	mov.f32 	%f629, %f613;
	mov.f32 	%f630, %f613;
	mov.f32 	%f631, %f613;
	mov.f32 	%f632, %f613;
	mov.f32 	%f633, %f613;
	mov.f32 	%f634, %f613;
	mov.f32 	%f635, %f613;
	mov.f32 	%f636, %f613;
	mov.f32 	%f637, %f613;
	mov.f32 	%f638, %f613;
	mov.f32 	%f639, %f613;
	mov.f32 	%f640, %f613;
	mov.f32 	%f641, %f613;
	mov.f32 	%f642, %f613;
	mov.f32 	%f643, %f613;
	mov.f32 	%f644, %f613;
	mov.f32 	%f645, %f613;
	mov.f32 	%f646, %f613;
	mov.f32 	%f647, %f613;
	mov.f32 	%f648, %f613;
	mov.f32 	%f649, %f613;
	mov.f32 	%f650, %f613;
	mov.f32 	%f651, %f613;
	mov.f32 	%f652, %f613;
	mov.f32 	%f653, %f613;
	mov.f32 	%f654, %f613;
	mov.f32 	%f655, %f613;
	mov.f32 	%f656, %f613;
	mov.f32 	%f657, %f613;
	mov.f32 	%f658, %f613;
	mov.f32 	%f659, %f613;
	mov.f32 	%f660, %f613;
	mov.f32 	%f661, %f613;
	mov.f32 	%f662, %f613;
	mov.f32 	%f663, %f613;
	mov.f32 	%f664, %f613;
	mov.f32 	%f665, %f613;
	mov.f32 	%f666, %f613;
	mov.f32 	%f667, %f613;
	mov.f32 	%f668, %f613;
	mov.f32 	%f669, %f613;
	mov.f32 	%f670, %f613;
	mov.f32 	%f671, %f613;
	mov.f32 	%f672, %f613;
	mov.f32 	%f673, %f613;
	mov.f32 	%f674, %f613;
	mov.f32 	%f675, %f613;
	mov.f32 	%f676, %f613;
	@%p2 bra 	$L__BB1_7;
	shl.b32 	%r24, %r1, 2;
	and.b32  	%r25, %r24, 60;
	shr.u32 	%r26, %r1, 4;
	and.b32  	%r27, %r24, 4;
	shr.u32 	%r28, %r1, 1;
	shl.b32 	%r5, %r18, 3;
	mad.lo.s32 	%r6, %r28, %r19, %r27;
	shl.b32 	%r29, %r28, 2;
	shl.b32 	%r30, %r1, 10;
	and.b32  	%r31, %r30, 1024;
	or.b32  	%r32, %r31, %r29;
	mov.u32 	%r33, _ZZ31sgemmLab4RegVectorizeTransposeAILi64ELi64ELi8ELi8ELi8EEviiifPKfS1_fPfE2As;
	add.s32 	%r7, %r33, %r32;
	shl.b32 	%r34, %r19, 5;
	add.s32 	%r8, %r6, %r34;
	shl.b32 	%r35, %r1, 4;
	and.b32  	%r36, %r35, 240;
	shl.b32 	%r37, %r26, 8;
	or.b32  	%r38, %r37, %r36;
	mov.u32 	%r39, _ZZ31sgemmLab4RegVectorizeTransposeAILi64ELi64ELi8ELi8ELi8EEviiifPKfS1_fPfE2Bs;
	add.s32 	%r9, %r39, %r38;
	mad.lo.s32 	%r10, %r26, %r18, %r25;
	shl.b32 	%r40, %r18, 2;
	add.s32 	%r11, %r10, %r40;
	and.b32  	%r41, %r24, 224;
	add.s32 	%r12, %r33, %r41;
	shl.b32 	%r42, %r2, 5;
	add.s32 	%r13, %r39, %r42;
	mul.wide.u32 	%rd18, %r4, 4;
	add.s64 	%rd92, %rd2, %rd18;
	mul.lo.s32 	%r43, %r19, %r3;
	mul.wide.s32 	%rd19, %r43, 4;
	add.s64 	%rd91, %rd1, %rd19;
	mov.b32 	%r65, 0;
	mov.f32 	%f613, 0f00000000;
	mul.wide.u32 	%rd20, %r6, 4;
	mul.wide.u32 	%rd22, %r8, 4;
	mul.wide.u32 	%rd24, %r10, 4;
	mul.wide.u32 	%rd26, %r11, 4;
$L__BB1_4:
	add.s64 	%rd21, %rd91, %rd20;
	ld.global.v4.f32 	{%f261, %f262, %f263, %f264}, [%rd21];
	st.shared.f32 	[%r7], %f261;
	st.shared.f32 	[%r7+256], %f262;
	st.shared.f32 	[%r7+512], %f263;
	st.shared.f32 	[%r7+768], %f264;
	add.s64 	%rd23, %rd91, %rd22;
	ld.global.v4.f32 	{%f265, %f266, %f267, %f268}, [%rd23];
	st.shared.f32 	[%r7+128], %f265;
	st.shared.f32 	[%r7+384], %f266;
	st.shared.f32 	[%r7+640], %f267;
	st.shared.f32 	[%r7+896], %f268;
	add.s64 	%rd25, %rd92, %rd24;
	ld.global.v4.f32 	{%f269, %f270, %f271, %f272}, [%rd25];
	st.shared.v4.f32 	[%r9], {%f269, %f270, %f271, %f272};
	add.s64 	%rd27, %rd92, %rd26;
	ld.global.v4.f32 	{%f273, %f274, %f275, %f276}, [%rd27];
	st.shared.v4.f32 	[%r9+1024], {%f273, %f274, %f275, %f276};
	bar.sync 	0;
	mov.b32 	%r66, 16;
$L__BB1_5:
	add.s32 	%r45, %r12, %r66;
	ld.shared.f32 	%f277, [%r45+-16];
	ld.shared.f32 	%f278, [%r45+-12];
	ld.shared.f32 	%f279, [%r45+-8];
	ld.shared.f32 	%f280, [%r45+-4];
	ld.shared.f32 	%f281, [%r45];
	ld.shared.f32 	%f282, [%r45+4];
	ld.shared.f32 	%f283, [%r45+8];
	ld.shared.f32 	%f284, [%r45+12];
	add.s32 	%r46, %r13, %r66;
	ld.shared.f32 	%f285, [%r46+-16];
	ld.shared.f32 	%f286, [%r46+-12];
	ld.shared.f32 	%f287, [%r46+-8];
	ld.shared.f32 	%f288, [%r46+-4];
	ld.shared.f32 	%f289, [%r46];
	ld.shared.f32 	%f290, [%r46+4];
	ld.shared.f32 	%f291, [%r46+8];
	ld.shared.f32 	%f292, [%r46+12];
	fma.rn.f32 	%f676, %f277, %f285, %f676;
	fma.rn.f32 	%f675, %f277, %f286, %f675;
	fma.rn.f32 	%f674, %f277, %f287, %f674;
	fma.rn.f32 	%f673, %f277, %f288, %f673;
	fma.rn.f32 	%f672, %f277, %f289, %f672;
	fma.rn.f32 	%f671, %f277, %f290, %f671;
	fma.rn.f32 	%f670, %f277, %f291, %f670;
	fma.rn.f32 	%f669, %f277, %f292, %f669;
	fma.rn.f32 	%f668, %f278, %f285, %f668;
	fma.rn.f32 	%f667, %f278, %f286, %f667;
	fma.rn.f32 	%f666, %f278, %f287, %f666;
	fma.rn.f32 	%f665, %f278, %f288, %f665;
	fma.rn.f32 	%f664, %f278, %f289, %f664;
	fma.rn.f32 	%f663, %f278, %f290, %f663;
	fma.rn.f32 	%f662, %f278, %f291, %f662;
	fma.rn.f32 	%f661, %f278, %f292, %f661;
	fma.rn.f32 	%f660, %f279, %f285, %f660;
	fma.rn.f32 	%f659, %f279, %f286, %f659;
	fma.rn.f32 	%f658, %f279, %f287, %f658;
	fma.rn.f32 	%f657, %f279, %f288, %f657;
	fma.rn.f32 	%f656, %f279, %f289, %f656;
	fma.rn.f32 	%f655, %f279, %f290, %f655;
	fma.rn.f32 	%f654, %f279, %f291, %f654;
	fma.rn.f32 	%f653, %f279, %f292, %f653;
	fma.rn.f32 	%f652, %f280, %f285, %f652;
	fma.rn.f32 	%f651, %f280, %f286, %f651;
	fma.rn.f32 	%f650, %f280, %f287, %f650;
	fma.rn.f32 	%f649, %f280, %f288, %f649;
	fma.rn.f32 	%f648, %f280, %f289, %f648;
	fma.rn.f32 	%f647, %f280, %f290, %f647;
	fma.rn.f32 	%f646, %f280, %f291, %f646;
	fma.rn.f32 	%f645, %f280, %f292, %f645;
	fma.rn.f32 	%f644, %f281, %f285, %f644;
	fma.rn.f32 	%f643, %f281, %f286, %f643;
	fma.rn.f32 	%f642, %f281, %f287, %f642;
	fma.rn.f32 	%f641, %f281, %f288, %f641;
	fma.rn.f32 	%f640, %f281, %f289, %f640;
	fma.rn.f32 	%f639, %f281, %f290, %f639;
	fma.rn.f32 	%f638, %f281, %f291, %f638;
	fma.rn.f32 	%f637, %f281, %f292, %f637;
	fma.rn.f32 	%f636, %f282, %f285, %f636;
	fma.rn.f32 	%f635, %f282, %f286, %f635;
	fma.rn.f32 	%f634, %f282, %f287, %f634;
	fma.rn.f32 	%f633, %f282, %f288, %f633;
	fma.rn.f32 	%f632, %f282, %f289, %f632;
	fma.rn.f32 	%f631, %f282, %f290, %f631;
	fma.rn.f32 	%f630, %f282, %f291, %f630;
	fma.rn.f32 	%f629, %f282, %f292, %f629;
	fma.rn.f32 	%f628, %f283, %f285, %f628;
	fma.rn.f32 	%f627, %f283, %f286, %f627;
	fma.rn.f32 	%f626, %f283, %f287, %f626;
	fma.rn.f32 	%f625, %f283, %f288, %f625;
	fma.rn.f32 	%f624, %f283, %f289, %f624;
	fma.rn.f32 	%f623, %f283, %f290, %f623;
	fma.rn.f32 	%f622, %f283, %f291, %f622;
	fma.rn.f32 	%f621, %f283, %f292, %f621;
	fma.rn.f32 	%f620, %f284, %f285, %f620;
	fma.rn.f32 	%f619, %f284, %f286, %f619;
	fma.rn.f32 	%f618, %f284, %f287, %f618;
	fma.rn.f32 	%f617, %f284, %f288, %f617;
	fma.rn.f32 	%f616, %f284, %f289, %f616;
	fma.rn.f32 	%f615, %f284, %f290, %f615;
	fma.rn.f32 	%f614, %f284, %f291, %f614;
	fma.rn.f32 	%f613, %f284, %f292, %f613;
	add.s32 	%r66, %r66, 256;
	setp.ne.s32 	%p3, %r66, 2064;
	@%p3 bra 	$L__BB1_5;
	bar.sync 	0;
	add.s64 	%rd91, %rd91, 32;
	mul.wide.s32 	%rd28, %r5, 4;
	add.s64 	%rd92, %rd92, %rd28;
	add.s32 	%r65, %r65, 8;
	setp.lt.s32 	%p4, %r65, %r19;
	@%p4 bra 	$L__BB1_4;
$L__BB1_7:
	mad.lo.s32 	%r47, %r18, %r3, %r4;
	cvt.s64.s32 	%rd29, %r47;
	cvta.to.global.u64 	%rd30, %rd9;
	shl.b32 	%r48, %r2, 3;
	and.b32  	%r49, %r1, 56;
	mad.lo.s32 	%r50, %r49, %r18, %r48;
	cvt.s64.s32 	%rd31, %r50;
	add.s64 	%rd32, %rd31, %rd29;
	shl.b64 	%rd33, %rd32, 2;
	add.s64 	%rd34, %rd30, %rd33;
	ld.global.v4.f32 	{%f293, %f294, %f295, %f296}, [%rd34];
	mul.f32 	%f297, %f258, %f293;
	fma.rn.f32 	%f298, %f257, %f676, %f297;
	mul.f32 	%f299, %f258, %f294;
	fma.rn.f32 	%f300, %f257, %f675, %f299;
	mul.f32 	%f301, %f258, %f295;
	fma.rn.f32 	%f302, %f257, %f674, %f301;
	mul.f32 	%f303, %f258, %f296;
	fma.rn.f32 	%f304, %f257, %f673, %f303;
	st.global.v4.f32 	[%rd34], {%f298, %f300, %f302, %f304};
	ld.global.v4.f32 	{%f305, %f306, %f307, %f308}, [%rd34+16];
	mul.f32 	%f309, %f258, %f305;
	fma.rn.f32 	%f310, %f257, %f672, %f309;
	mul.f32 	%f311, %f258, %f306;
	fma.rn.f32 	%f312, %f257, %f671, %f311;
	mul.f32 	%f313, %f258, %f307;
	fma.rn.f32 	%f314, %f257, %f670, %f313;
	mul.f32 	%f315, %f258, %f308;
	fma.rn.f32 	%f316, %f257, %f669, %f315;
	st.global.v4.f32 	[%rd34+16], {%f310, %f312, %f314, %f316};
	add.s32 	%r51, %r50, %r18;
	cvt.s64.s32 	%rd35, %r51;
	add.s64 	%rd36, %rd35, %rd29;
	shl.b64 	%rd37, %rd36, 2;
	add.s64 	%rd38, %rd30, %rd37;
	ld.global.v4.f32 	{%f317, %f318, %f319, %f320}, [%rd38];
	mul.f32 	%f321, %f258, %f317;
	fma.rn.f32 	%f322, %f257, %f668, %f321;
	mul.f32 	%f323, %f258, %f318;
	fma.rn.f32 	%f324, %f257, %f667, %f323;
	mul.f32 	%f325, %f258, %f319;
	fma.rn.f32 	%f326, %f257, %f666, %f325;
	mul.f32 	%f327, %f258, %f320;
	fma.rn.f32 	%f328, %f257, %f665, %f327;
	st.global.v4.f32 	[%rd38], {%f322, %f324, %f326, %f328};
	add.s32 	%r52, %r51, 4;
	cvt.s64.s32 	%rd39, %r52;
	add.s64 	%rd40, %rd39, %rd29;
	shl.b64 	%rd41, %rd40, 2;
	add.s64 	%rd42, %rd30, %rd41;
	ld.global.v4.f32 	{%f329, %f330, %f331, %f332}, [%rd42];
	mul.f32 	%f333, %f258, %f329;
	fma.rn.f32 	%f334, %f257, %f664, %f333;
	mul.f32 	%f335, %f258, %f330;
	fma.rn.f32 	%f336, %f257, %f663, %f335;
	mul.f32 	%f337, %f258, %f331;
	fma.rn.f32 	%f338, %f257, %f662, %f337;
	mul.f32 	%f339, %f258, %f332;
	fma.rn.f32 	%f340, %f257, %f661, %f339;
	st.global.v4.f32 	[%rd42], {%f334, %f336, %f338, %f340};
	add.s32 	%r53, %r51, %r18;
	cvt.s64.s32 	%rd43, %r53;
	add.s64 	%rd44, %rd43, %rd29;
	shl.b64 	%rd45, %rd44, 2;
	add.s64 	%rd46, %rd30, %rd45;
	ld.global.v4.f32 	{%f341, %f342, %f343, %f344}, [%rd46];
	mul.f32 	%f345, %f258, %f341;
	fma.rn.f32 	%f346, %f257, %f660, %f345;
	mul.f32 	%f347, %f258, %f342;
	fma.rn.f32 	%f348, %f257, %f659, %f347;
	mul.f32 	%f349, %f258, %f343;
	fma.rn.f32 	%f350, %f257, %f658, %f349;
	mul.f32 	%f351, %f258, %f344;
	fma.rn.f32 	%f352, %f257, %f657, %f351;
	st.global.v4.f32 	[%rd46], {%f346, %f348, %f350, %f352};
	add.s32 	%r54, %r52, %r18;
	cvt.s64.s32 	%rd47, %r54;
	add.s64 	%rd48, %rd47, %rd29;
	shl.b64 	%rd49, %rd48, 2;
	add.s64 	%rd50, %rd30, %rd49;
	ld.global.v4.f32 	{%f353, %f354, %f355, %f356}, [%rd50];
	mul.f32 	%f357, %f258, %f353;
	fma.rn.f32 	%f358, %f257, %f656, %f357;
	mul.f32 	%f359, %f258, %f354;
	fma.rn.f32 	%f360, %f257, %f655, %f359;
	mul.f32 	%f361, %f258, %f355;
	fma.rn.f32 	%f362, %f257, %f654, %f361;
	mul.f32 	%f363, %f258, %f356;
	fma.rn.f32 	%f364, %f257, %f653, %f363;
	st.global.v4.f32 	[%rd50], {%f358, %f360, %f362, %f364};
	add.s32 	%r55, %r53, %r18;
	cvt.s64.s32 	%rd51, %r55;
	add.s64 	%rd52, %rd51, %rd29;
	shl.b64 	%rd53, %rd52, 2;
	add.s64 	%rd54, %rd30, %rd53;
	ld.global.v4.f32 	{%f365, %f366, %f367, %f368}, [%rd54];
	mul.f32 	%f369, %f258, %f365;
	fma.rn.f32 	%f370, %f257, %f652, %f369;
	mul.f32 	%f371, %f258, %f366;
	fma.rn.f32 	%f372, %f257, %f651, %f371;
	mul.f32 	%f373, %f258, %f367;
	fma.rn.f32 	%f374, %f257, %f650, %f373;
	mul.f32 	%f375, %f258, %f368;
	fma.rn.f32 	%f376, %f257, %f649, %f375;
	st.global.v4.f32 	[%rd54], {%f370, %f372, %f374, %f376};
	add.s32 	%r56, %r54, %r18;
	cvt.s64.s32 	%rd55, %r56;
	add.s64 	%rd56, %rd55, %rd29;
	shl.b64 	%rd57, %rd56, 2;
	add.s64 	%rd58, %rd30, %rd57;
	ld.global.v4.f32 	{%f377, %f378, %f379, %f380}, [%rd58];
	mul.f32 	%f381, %f258, %f377;
	fma.rn.f32 	%f382, %f257, %f648, %f381;
	mul.f32 	%f383, %f258, %f378;
	fma.rn.f32 	%f384, %f257, %f647, %f383;
	mul.f32 	%f385, %f258, %f379;
	fma.rn.f32 	%f386, %f257, %f646, %f385;
	mul.f32 	%f387, %f258, %f380;
	fma.rn.f32 	%f388, %f257, %f645, %f387;
	st.global.v4.f32 	[%rd58], {%f382, %f384, %f386, %f388};
	add.s32 	%r57, %r55, %r18;
	cvt.s64.s32 	%rd59, %r57;
	add.s64 	%rd60, %rd59, %rd29;
	shl.b64 	%rd61, %rd60, 2;
	add.s64 	%rd62, %rd30, %rd61;
	ld.global.v4.f32 	{%f389, %f390, %f391, %f392}, [%rd62];
	mul.f32 	%f393, %f258, %f389;
	fma.rn.f32 	%f394, %f257, %f644, %f393;
	mul.f32 	%f395, %f258, %f390;
	fma.rn.f32 	%f396, %f257, %f643, %f395;
	mul.f32 	%f397, %f258, %f391;
	fma.rn.f32 	%f398, %f257, %f642, %f397;
	mul.f32 	%f399, %f258, %f392;
	fma.rn.f32 	%f400, %f257, %f641, %f399;
	st.global.v4.f32 	[%rd62], {%f394, %f396, %f398, %f400};
	add.s32 	%r58, %r56, %r18;
	cvt.s64.s32 	%rd63, %r58;
	add.s64 	%rd64, %rd63, %rd29;
	shl.b64 	%rd65, %rd64, 2;
	add.s64 	%rd66, %rd30, %rd65;
	ld.global.v4.f32 	{%f401, %f402, %f403, %f404}, [%rd66];
	mul.f32 	%f405, %f258, %f401;
	fma.rn.f32 	%f406, %f257, %f640, %f405;
	mul.f32 	%f407, %f258, %f402;
	fma.rn.f32 	%f408, %f257, %f639, %f407;
	mul.f32 	%f409, %f258, %f403;
	fma.rn.f32 	%f410, %f257, %f638, %f409;
	mul.f32 	%f411, %f258, %f404;
	fma.rn.f32 	%f412, %f257, %f637, %f411;
	st.global.v4.f32 	[%rd66], {%f406, %f408, %f410, %f412};
	add.s32 	%r59, %r57, %r18;
	cvt.s64.s32 	%rd67, %r59;
	add.s64 	%rd68, %rd67, %rd29;
	shl.b64 	%rd69, %rd68, 2;
	add.s64 	%rd70, %rd30, %rd69;
	ld.global.v4.f32 	{%f413, %f414, %f415, %f416}, [%rd70];
	mul.f32 	%f417, %f258, %f413;
	fma.rn.f32 	%f418, %f257, %f636, %f417;
	mul.f32 	%f419, %f258, %f414;
	fma.rn.f32 	%f420, %f257, %f635, %f419;
	mul.f32 	%f421, %f258, %f415;
	fma.rn.f32 	%f422, %f257, %f634, %f421;
	mul.f32 	%f423, %f258, %f416;
	fma.rn.f32 	%f424, %f257, %f633, %f423;
	st.global.v4.f32 	[%rd70], {%f418, %f420, %f422, %f424};
	add.s32 	%r60, %r58, %r18;
	cvt.s64.s32 	%rd71, %r60;
	add.s64 	%rd72, %rd71, %rd29;
	shl.b64 	%rd73, %rd72, 2;
	add.s64 	%rd74, %rd30, %rd73;
	ld.global.v4.f32 	{%f425, %f426, %f427, %f428}, [%rd74];
	mul.f32 	%f429, %f258, %f425;
	fma.rn.f32 	%f430, %f257, %f632, %f429;
	mul.f32 	%f431, %f258, %f426;
	fma.rn.f32 	%f432, %f257, %f631, %f431;
	mul.f32 	%f433, %f258, %f427;
	fma.rn.f32 	%f434, %f257, %f630, %f433;
	mul.f32 	%f435, %f258, %f428;
	fma.rn.f32 	%f436, %f257, %f629, %f435;
	st.global.v4.f32 	[%rd74], {%f430, %f432, %f434, %f436};
	add.s32 	%r61, %r59, %r18;
	cvt.s64.s32 	%rd75, %r61;
	add.s64 	%rd76, %rd75, %rd29;
	shl.b64 	%rd77, %rd76, 2;
	add.s64 	%rd78, %rd30, %rd77;
	ld.global.v4.f32 	{%f437, %f438, %f439, %f440}, [%rd78];
	mul.f32 	%f441, %f258, %f437;
	fma.rn.f32 	%f442, %f257, %f628, %f441;
	mul.f32 	%f443, %f258, %f438;
	fma.rn.f32 	%f444, %f257, %f627, %f443;
	mul.f32 	%f445, %f258, %f439;
	fma.rn.f32 	%f446, %f257, %f626, %f445;
	mul.f32 	%f447, %f258, %f440;
	fma.rn.f32 	%f448, %f257, %f625, %f447;
	st.global.v4.f32 	[%rd78], {%f442, %f444, %f446, %f448};
	add.s32 	%r62, %r60, %r18;
	cvt.s64.s32 	%rd79, %r62;
	add.s64 	%rd80, %rd79, %rd29;
	shl.b64 	%rd81, %rd80, 2;
	add.s64 	%rd82, %rd30, %rd81;
	ld.global.v4.f32 	{%f449, %f450, %f451, %f452}, [%rd82];
	mul.f32 	%f453, %f258, %f449;
	fma.rn.f32 	%f454, %f257, %f624, %f453;
	mul.f32 	%f455, %f258, %f450;
	fma.rn.f32 	%f456, %f257, %f623, %f455;
	mul.f32 	%f457, %f258, %f451;
	fma.rn.f32 	%f458, %f257, %f622, %f457;
	mul.f32 	%f459, %f258, %f452;
	fma.rn.f32 	%f460, %f257, %f621, %f459;
	st.global.v4.f32 	[%rd82], {%f454, %f456, %f458, %f460};
	add.s32 	%r63, %r61, %r18;
	cvt.s64.s32 	%rd83, %r63;
	add.s64 	%rd84, %rd83, %rd29;
	shl.b64 	%rd85, %rd84, 2;
	add.s64 	%rd86, %rd30, %rd85;
	ld.global.v4.f32 	{%f461, %f462, %f463, %f464}, [%rd86];
	mul.f32 	%f465, %f258, %f461;
	fma.rn.f32 	%f466, %f257, %f620, %f465;
	mul.f32 	%f467, %f258, %f462;
	fma.rn.f32 	%f468, %f257, %f619, %f467;
	mul.f32 	%f469, %f258, %f463;
	fma.rn.f32 	%f470, %f257, %f618, %f469;
	mul.f32 	%f471, %f258, %f464;
	fma.rn.f32 	%f472, %f257, %f617, %f471;
	st.global.v4.f32 	[%rd86], {%f466, %f468, %f470, %f472};
	add.s32 	%r64, %r62, %r18;
	cvt.s64.s32 	%rd87, %r64;
	add.s64 	%rd88, %rd87, %rd29;
	shl.b64 	%rd89, %rd88, 2;
	add.s64 	%rd90, %rd30, %rd89;
	ld.global.v4.f32 	{%f473, %f474, %f475, %f476}, [%rd90];
	mul.f32 	%f477, %f258, %f473;
	fma.rn.f32 	%f478, %f257, %f616, %f477;
	mul.f32 	%f479, %f258, %f474;
	fma.rn.f32 	%f480, %f257, %f615, %f479;
	mul.f32 	%f481, %f258, %f475;
	fma.rn.f32 	%f482, %f257, %f614, %f481;
	mul.f32 	%f483, %f258, %f476;
	fma.rn.f32 	%f484, %f257, %f613, %f483;
	st.global.v4.f32 	[%rd90], {%f478, %f480, %f482, %f484};
	ret;

}


// ===== COMPILED SASS (sm_100) =====

	.target	sm_100

	.elftype	@"ET_EXEC"


//--------------------- .note.nv.tkinfo           --------------------------
	.section	.note.nv.tkinfo,"",@"SHT_NOTE"
	.sectionflags	@"SHF_NOTE_NV_TKINFO"
	.tkinfo
        /*0018*/ 	.word	0x00000002
        /*0030*/ 	.string	""
        /*0030*/ 	.string	"ptxas"
        /*0030*/ 	.string	"Cuda compilation tools, release 13.0, V13.0.88"
        /*0030*/ 	.string	"Build cuda_13.0.r13.0/compiler.36424714_0"
        /*0030*/ 	.string	"-arch sm_100 -m 64 "



//--------------------- .note.nv.cuinfo           --------------------------
	.section	.note.nv.cuinfo,"",@"SHT_NOTE"
	.sectionflags	@"SHF_NOTE_NV_CUINFO"
        /*0018*/ 	.short	0x0002
        /*001a*/ 	.short	0x0064
        /*001c*/ 	.short	0x0082
	.zero		2


//--------------------- .nv.info                  --------------------------
	.section	.nv.info,"",@"SHT_CUDA_INFO"
	.align	4


	//----- nvinfo : EIATTR_REGCOUNT
	.align		4
        /*0000*/ 	.byte	0x04, 0x2f
        /*0002*/ 	.short	(.L_5 - .L_4)
	.align		4
.L_4:
        /*0004*/ 	.word	index@(_Z31sgemmLab4RegVectorizeTransposeAILi128ELi128ELi8ELi8ELi8EEviiifPKfS1_fPf)
        /*0008*/ 	.word	0x00000060


	//----- nvinfo : EIATTR_FRAME_SIZE
	.align		4
.L_5:
        /*000c*/ 	.byte	0x04, 0x11
        /*000e*/ 	.short	(.L_7 - .L_6)
	.align		4
.L_6:
        /*0010*/ 	.word	index@(_Z31sgemmLab4RegVectorizeTransposeAILi128ELi128ELi8ELi8ELi8EEviiifPKfS1_fPf)
        /*0014*/ 	.word	0x00000000


	//----- nvinfo : EIATTR_REGCOUNT
	.align		4
.L_7:
        /*0018*/ 	.byte	0x04, 0x2f
        /*001a*/ 	.short	(.L_9 - .L_8)
	.align		4
.L_8:
        /*001c*/ 	.word	index@(_Z31sgemmLab4RegVectorizeTransposeAILi64ELi64ELi8ELi8ELi8EEviiifPKfS1_fPf)
        /*0020*/ 	.word	0x00000068


	//----- nvinfo : EIATTR_FRAME_SIZE
	.align		4
.L_9:
        /*0024*/ 	.byte	0x04, 0x11
        /*0026*/ 	.short	(.L_11 - .L_10)
	.align		4
.L_10:
        /*0028*/ 	.word	index@(_Z31sgemmLab4RegVectorizeTransposeAILi64ELi64ELi8ELi8ELi8EEviiifPKfS1_fPf)
        /*002c*/ 	.word	0x00000000


	//----- nvinfo : EIATTR_MIN_STACK_SIZE
	.align		4
.L_11:
        /*0030*/ 	.byte	0x04, 0x12
        /*0032*/ 	.short	(.L_13 - .L_12)
	.align		4
.L_12:
        /*0034*/ 	.word	index@(_Z31sgemmLab4RegVectorizeTransposeAILi64ELi64ELi8ELi8ELi8EEviiifPKfS1_fPf)
        /*0038*/ 	.word	0x00000000


	//----- nvinfo : EIATTR_MIN_STACK_SIZE
	.align		4
.L_13:
        /*003c*/ 	.byte	0x04, 0x12
        /*003e*/ 	.short	(.L_15 - .L_14)
	.align		4
.L_14:
        /*0040*/ 	.word	index@(_Z31sgemmLab4RegVectorizeTransposeAILi128ELi128ELi8ELi8ELi8EEviiifPKfS1_fPf)
        /*0044*/ 	.word	0x00000000
.L_15:


//--------------------- .nv.compat                --------------------------
	.section	.nv.compat,"",@"SHT_CUDA_COMPAT_INFO"
	.align	4
        /*0000*/ 	.byte	0x02, 0x09, 0x00, 0x00, 0x02, 0x02, 0x01, 0x00, 0x02, 0x05, 0x05, 0x00, 0x03, 0x07, 0x01, 0x01
        /*0010*/ 	.byte	0x02, 0x03, 0x00, 0x00, 0x02, 0x06, 0x01, 0x00, 0x04, 0x0b, 0x08, 0x00, 0x09, 0x00, 0x00, 0x00
        /*0020*/ 	.byte	0x00, 0x00, 0x00, 0x00


//--------------------- .nv.info._Z31sgemmLab4RegVectorizeTransposeAILi64ELi64ELi8ELi8ELi8EEviiifPKfS1_fPf --------------------------
	.section	.nv.info._Z31sgemmLab4RegVectorizeTransposeAILi64ELi64ELi8ELi8ELi8EEviiifPKfS1_fPf,"",@"SHT_CUDA_INFO"
	.sectionflags	@""
	.align	4


	//----- nvinfo : EIATTR_CUDA_API_VERSION
	.align		4
        /*0000*/ 	.byte	0x04, 0x37
        /*0002*/ 	.short	(.L_17 - .L_16)
.L_16:
        /*0004*/ 	.word	0x00000082


	//----- nvinfo : EIATTR_KPARAM_INFO
	.align		4
.L_17:
        /*0008*/ 	.byte	0x04, 0x17
        /*000a*/ 	.short	(.L_19 - .L_18)
.L_18:
        /*000c*/ 	.word	0x00000000
        /*0010*/ 	.short	0x0007
        /*0012*/ 	.short	0x0028
        /*0014*/ 	.byte	0x00, 0xf5, 0x21, 0x00


	//----- nvinfo : EIATTR_KPARAM_INFO
	.align		4
.L_19:
        /*0018*/ 	.byte	0x04, 0x17
        /*001a*/ 	.short	(.L_21 - .L_20)
.L_20:
        /*001c*/ 	.word	0x00000000
        /*0020*/ 	.short	0x0006
        /*0022*/ 	.short	0x0020
        /*0024*/ 	.byte	0x00, 0xf0, 0x11, 0x00


	//----- nvinfo : EIATTR_KPARAM_INFO
	.align		4
.L_21:
        /*0028*/ 	.byte	0x04, 0x17
        /*002a*/ 	.short	(.L_23 - .L_22)
.L_22:
        /*002c*/ 	.word	0x00000000
        /*0030*/ 	.short	0x0005
        /*0032*/ 	.short	0x0018
        /*0034*/ 	.byte	0x00, 0xf5, 0x21, 0x00


	//----- nvinfo : EIATTR_KPARAM_INFO
	.align		4
.L_23:
        /*0038*/ 	.byte	0x04, 0x17
        /*003a*/ 	.short	(.L_25 - .L_24)
.L_24:
        /*003c*/ 	.word	0x00000000
        /*0040*/ 	.short	0x0004
        /*0042*/ 	.short	0x0010
        /*0044*/ 	.byte	0x00, 0xf5, 0x21, 0x00


	//----- nvinfo : EIATTR_KPARAM_INFO
	.align		4
.L_25:
        /*0048*/ 	.byte	0x04, 0x17
        /*004a*/ 	.short	(.L_27 - .L_26)
.L_26:
        /*004c*/ 	.word	0x00000000
        /*0050*/ 	.short	0x0003
        /*0052*/ 	.short	0x000c
        /*0054*/ 	.byte	0x00, 0xf0, 0x11, 0x00


	//----- nvinfo : EIATTR_KPARAM_INFO
	.align		4
.L_27:
        /*0058*/ 	.byte	0x04, 0x17
        /*005a*/ 	.short	(.L_29 - .L_28)
.L_28:
        /*005c*/ 	.word	0x00000000
        /*0060*/ 	.short	0x0002
        /*0062*/ 	.short	0x0008
        /*0064*/ 	.byte	0x00, 0xf0, 0x11, 0x00


	//----- nvinfo : EIATTR_KPARAM_INFO
	.align		4
.L_29:
        /*0068*/ 	.byte	0x04, 0x17
        /*006a*/ 	.short	(.L_31 - .L_30)
.L_30:
        /*006c*/ 	.word	0x00000000
        /*0070*/ 	.short	0x0001
        /*0072*/ 	.short	0x0004
        /*0074*/ 	.byte	0x00, 0xf0, 0x11, 0x00


	//----- nvinfo : EIATTR_KPARAM_INFO
	.align		4
.L_31:
        /*0078*/ 	.byte	0x04, 0x17
        /*007a*/ 	.short	(.L_33 - .L_32)
.L_32:
        /*007c*/ 	.word	0x00000000
        /*0080*/ 	.short	0x0000
        /*0082*/ 	.short	0x0000
        /*0084*/ 	.byte	0x00, 0xf0, 0x11, 0x00


	//----- nvinfo : EIATTR_SPARSE_MMA_MASK
	.align		4
.L_33:
        /*0088*/ 	.byte	0x03, 0x50
        /*008a*/ 	.short	0x0000


	//----- nvinfo : EIATTR_MAXREG_COUNT
	.align		4
        /*008c*/ 	.byte	0x03, 0x1b
        /*008e*/ 	.short	0x00ff


	//----- nvinfo : EIATTR_NUM_BARRIERS
	.align		4
        /*0090*/ 	.byte	0x02, 0x4c
        /*0092*/ 	.byte	0x01
	.zero		1


	//----- nvinfo : EIATTR_EXTERNS
	.align		4
        /*0094*/ 	.byte	0x04, 0x0f
        /*0096*/ 	.short	(.L_35 - .L_34)


	//   ....[0]....
	.align		4
.L_34:
        /*0098*/ 	.word	index@(__assertfail)


	//----- nvinfo : EIATTR_MERCURY_ISA_VERSION
	.align		4
.L_35:
        /*009c*/ 	.byte	0x03, 0x5f
        /*009e*/ 	.short	0x0101


	//----- nvinfo : EIATTR_VRC_CTA_INIT_COUNT
	.align		4
        /*00a0*/ 	.byte	0x02, 0x4a
	.zero		1
	.zero		1


	//----- nvinfo : EIATTR_SYSCALL_OFFSETS
	.align		4
        /*00a4*/ 	.byte	0x04, 0x46
        /*00a6*/ 	.short	(.L_37 - .L_36)


	//   ....[0]....
.L_36:
        /*00a8*/ 	.word	0x000001a0


	//----- nvinfo : EIATTR_EXIT_INSTR_OFFSETS
	.align		4
.L_37:
        /*00ac*/ 	.byte	0x04, 0x1c
        /*00ae*/ 	.short	(.L_39 - .L_38)


	//   ....[0]....
.L_38:
        /*00b0*/ 	.word	0x00001bc0


	//----- nvinfo : EIATTR_MAX_THREADS
	.align		4
.L_39:
        /*00b4*/ 	.byte	0x04, 0x05
        /*00b6*/ 	.short	(.L_41 - .L_40)
.L_40:
        /*00b8*/ 	.word	0x00000040
        /*00bc*/ 	.word	0x00000001
        /*00c0*/ 	.word	0x00000001


	//----- nvinfo : EIATTR_CBANK_PARAM_SIZE
	.align		4
.L_41:
        /*00c4*/ 	.byte	0x03, 0x19
        /*00c6*/ 	.short	0x0030


	//----- nvinfo : EIATTR_PARAM_CBANK
	.align		4
        /*00c8*/ 	.byte	0x04, 0x0a
        /*00ca*/ 	.short	(.L_43 - .L_42)
	.align		4
.L_42:
        /*00cc*/ 	.word	index@(.nv.constant0._Z31sgemmLab4RegVectorizeTransposeAILi64ELi64ELi8ELi8ELi8EEviiifPKfS1_fPf)
        /*00d0*/ 	.short	0x0380
        /*00d2*/ 	.short	0x0030


	//----- nvinfo : EIATTR_SW_WAR
	.align		4
.L_43:
        /*00d4*/ 	.byte	0x04, 0x36
        /*00d6*/ 	.short	(.L_45 - .L_44)
.L_44:
        /*00d8*/ 	.word	0x00000008
.L_45:


//--------------------- .nv.info._Z31sgemmLab4RegVectorizeTransposeAILi128ELi128ELi8ELi8ELi8EEviiifPKfS1_fPf --------------------------
	.section	.nv.info._Z31sgemmLab4RegVectorizeTransposeAILi128ELi128ELi8ELi8ELi8EEviiifPKfS1_fPf,"",@"SHT_CUDA_INFO"
	.sectionflags	@""
	.align	4


	//----- nvinfo : EIATTR_CUDA_API_VERSION
	.align		4
        /*0000*/ 	.byte	0x04, 0x37
        /*0002*/ 	.short	(.L_47 - .L_46)
.L_46:
        /*0004*/ 	.word	0x00000082


	//----- nvinfo : EIATTR_KPARAM_INFO
	.align		4
.L_47:
        /*0008*/ 	.byte	0x04, 0x17
        /*000a*/ 	.short	(.L_49 - .L_48)
.L_48:
        /*000c*/ 	.word	0x00000000
        /*0010*/ 	.short	0x0007
        /*0012*/ 	.short	0x0028
        /*0014*/ 	.byte	0x00, 0xf5, 0x21, 0x00


	//----- nvinfo : EIATTR_KPARAM_INFO
	.align		4
.L_49:
        /*0018*/ 	.byte	0x04, 0x17
        /*001a*/ 	.short	(.L_51 - .L_50)
.L_50:
        /*001c*/ 	.word	0x00000000
        /*0020*/ 	.short	0x0006
        /*0022*/ 	.short	0x0020
        /*0024*/ 	.byte	0x00, 0xf0, 0x11, 0x00


	//----- nvinfo : EIATTR_KPARAM_INFO
	.align		4
.L_51:
        /*0028*/ 	.byte	0x04, 0x17
        /*002a*/ 	.short	(.L_53 - .L_52)
.L_52:
        /*002c*/ 	.word	0x00000000
        /*0030*/ 	.short	0x0005
        /*0032*/ 	.short	0x0018
        /*0034*/ 	.byte	0x00, 0xf5, 0x21, 0x00


	//----- nvinfo : EIATTR_KPARAM_INFO
	.align		4
.L_53:
        /*0038*/ 	.byte	0x04, 0x17
        /*003a*/ 	.short	(.L_55 - .L_54)
.L_54:
        /*003c*/ 	.word	0x00000000
        /*0040*/ 	.short	0x0004
        /*0042*/ 	.short	0x0010
        /*0044*/ 	.byte	0x00, 0xf5, 0x21, 0x00


	//----- nvinfo : EIATTR_KPARAM_INFO
	.align		4
.L_55:
        /*0048*/ 	.byte	0x04, 0x17
        /*004a*/ 	.short	(.L_57 - .L_56)
.L_56:
        /*004c*/ 	.word	0x00000000
        /*0050*/ 	.short	0x0003
        /*0052*/ 	.short	0x000c
        /*0054*/ 	.byte	0x00, 0xf0, 0x11, 0x00


	//----- nvinfo : EIATTR_KPARAM_INFO
	.align		4
.L_57:
        /*0058*/ 	.byte	0x04, 0x17
        /*005a*/ 	.short	(.L_59 - .L_58)
.L_58:
        /*005c*/ 	.word	0x00000000
        /*0060*/ 	.short	0x0002
        /*0062*/ 	.short	0x0008
        /*0064*/ 	.byte	0x00, 0xf0, 0x11, 0x00


	//----- nvinfo : EIATTR_KPARAM_INFO
	.align		4
.L_59:
        /*0068*/ 	.byte	0x04, 0x17
        /*006a*/ 	.short	(.L_61 - .L_60)
.L_60:
        /*006c*/ 	.word	0x00000000
        /*0070*/ 	.short	0x0001
        /*0072*/ 	.short	0x0004
        /*0074*/ 	.byte	0x00, 0xf0, 0x11, 0x00


	//----- nvinfo : EIATTR_KPARAM_INFO
	.align		4
.L_61:
        /*0078*/ 	.byte	0x04, 0x17
        /*007a*/ 	.short	(.L_63 - .L_62)
.L_62:
        /*007c*/ 	.word	0x00000000
        /*0080*/ 	.short	0x0000
        /*0082*/ 	.short	0x0000
        /*0084*/ 	.byte	0x00, 0xf0, 0x11, 0x00


	//----- nvinfo : EIATTR_SPARSE_MMA_MASK
	.align		4
.L_63:
        /*0088*/ 	.byte	0x03, 0x50
        /*008a*/ 	.short	0x0000


	//----- nvinfo : EIATTR_MAXREG_COUNT
	.align		4
        /*008c*/ 	.byte	0x03, 0x1b
        /*008e*/ 	.short	0x00ff


	//----- nvinfo : EIATTR_NUM_BARRIERS
	.align		4
        /*0090*/ 	.byte	0x02, 0x4c
        /*0092*/ 	.byte	0x01
	.zero		1


	//----- nvinfo : EIATTR_EXTERNS
	.align		4
        /*0094*/ 	.byte	0x04, 0x0f
        /*0096*/ 	.short	(.L_65 - .L_64)


	//   ....[0]....
	.align		4
.L_64:
        /*0098*/ 	.word	index@(__assertfail)


	//----- nvinfo : EIATTR_MERCURY_ISA_VERSION
	.align		4
.L_65:
        /*009c*/ 	.byte	0x03, 0x5f
        /*009e*/ 	.short	0x0101


	//----- nvinfo : EIATTR_VRC_CTA_INIT_COUNT
	.align		4
        /*00a0*/ 	.byte	0x02, 0x4a
	.zero		1
	.zero		1


	//----- nvinfo : EIATTR_SYSCALL_OFFSETS
	.align		4
        /*00a4*/ 	.byte	0x04, 0x46
        /*00a6*/ 	.short	(.L_67 - .L_66)


	//   ....[0]....
.L_66:
        /*00a8*/ 	.word	0x00000260


	//----- nvinfo : EIATTR_EXIT_INSTR_OFFSETS
	.align		4
.L_67:
        /*00ac*/ 	.byte	0x04, 0x1c
        /*00ae*/ 	.short	(.L_69 - .L_68)


	//   ....[0]....
.L_68:
        /*00b0*/ 	.word	0x00001b50


	//----- nvinfo : EIATTR_MAX_THREADS
	.align		4
.L_69:
        /*00b4*/ 	.byte	0x04, 0x05
        /*00b6*/ 	.short	(.L_71 - .L_70)
.L_70:
        /*00b8*/ 	.word	0x00000100
        /*00bc*/ 	.word	0x00000001
        /*00c0*/ 	.word	0x00000001


	//----- nvinfo : EIATTR_CBANK_PARAM_SIZE
	.align		4
.L_71:
        /*00c4*/ 	.byte	0x03, 0x19
        /*00c6*/ 	.short	0x0030


	//----- nvinfo : EIATTR_PARAM_CBANK
	.align		4
        /*00c8*/ 	.byte	0x04, 0x0a
        /*00ca*/ 	.short	(.L_73 - .L_72)
	.align		4
.L_72:
        /*00cc*/ 	.word	index@(.nv.constant0._Z31sgemmLab4RegVectorizeTransposeAILi128ELi128ELi8ELi8ELi8EEviiifPKfS1_fPf)
        /*00d0*/ 	.short	0x0380
        /*00d2*/ 	.short	0x0030


	//----- nvinfo : EIATTR_SW_WAR
	.align		4
.L_73:
        /*00d4*/ 	.byte	0x04, 0x36
        /*00d6*/ 	.short	(.L_75 - .L_74)
.L_74:
        /*00d8*/ 	.word	0x00000008
.L_75:


//--------------------- .nv.callgraph             --------------------------
	.section	.nv.callgraph,"",@"SHT_CUDA_CALLGRAPH"
	.align	4
	.sectionentsize	8
	.align		4
        /*0000*/ 	.word	0x00000000
	.align		4
        /*0004*/ 	.word	0xffffffff
	.align		4
        /*0008*/ 	.word	index@(_Z31sgemmLab4RegVectorizeTransposeAILi64ELi64ELi8ELi8ELi8EEviiifPKfS1_fPf)
	.align		4
        /*000c*/ 	.word	index@(__assertfail)
	.align		4
        /*0010*/ 	.word	index@(_Z31sgemmLab4RegVectorizeTransposeAILi128ELi128ELi8ELi8ELi8EEviiifPKfS1_fPf)
	.align		4
        /*0014*/ 	.word	index@(__assertfail)
	.align		4
        /*0018*/ 	.word	0x00000000
	.align		4
        /*001c*/ 	.word	0xfffffffe
	.align		4
        /*0020*/ 	.word	0x00000000
	.align		4
        /*0024*/ 	.word	0xfffffffd
	.align		4
        /*0028*/ 	.word	0x00000000
	.align		4
        /*002c*/ 	.word	0xfffffffc


//--------------------- .nv.constant4             --------------------------
	.section	.nv.constant4,"a",@progbits
	.align	8
	.align		8
.nv.constant4:
        /*0000*/ 	.dword	__assertfail
	.align		8
        /*0008*/ 	.dword	__unnamed_1
	.align		8
        /*0010*/ 	.dword	__unnamed_2
	.align		8
        /*0018*/ 	.dword	$str
	.align		8
        /*0020*/ 	.dword	$str$1


//--------------------- .text._Z31sgemmLab4RegVectorizeTransposeAILi64ELi64ELi8ELi8ELi8EEviiifPKfS1_fPf --------------------------
	.section	.text._Z31sgemmLab4RegVectorizeTransposeAILi64ELi64ELi8ELi8ELi8EEviiifPKfS1_fPf,"ax",@progbits
	.align	128
        .global         _Z31sgemmLab4RegVectorizeTransposeAILi64ELi64ELi8ELi8ELi8EEviiifPKfS1_fPf
        .type           _Z31sgemmLab4RegVectorizeTransposeAILi64ELi64ELi8ELi8ELi8EEviiifPKfS1_fPf,@function
        .size           _Z31sgemmLab4RegVectorizeTransposeAILi64ELi64ELi8ELi8ELi8EEviiifPKfS1_fPf,(.L_x_10 - _Z31sgemmLab4RegVectorizeTransposeAILi64ELi64ELi8ELi8ELi8EEviiifPKfS1_fPf)
        .other          _Z31sgemmLab4RegVectorizeTransposeAILi64ELi64ELi8ELi8ELi8EEviiifPKfS1_fPf,@"STO_CUDA_ENTRY STV_DEFAULT"
_Z31sgemmLab4RegVectorizeTransposeAILi64ELi64ELi8ELi8ELi8EEviiifPKfS1_fPf:
.text._Z31sgemmLab4RegVectorizeTransposeAILi64ELi64ELi8ELi8ELi8EEviiifPKfS1_fPf:
[----:B------:R-:W0:Y:S01]  /*0000*/  LDC R1, c[0x0][0x37c] ;  /* 0x0000df00ff017b82 */ /* 0x000e220000000800 */
[----:B------:R-:W1:Y:S01]  /*0010*/  S2R R87, SR_CTAID.X ;  /* 0x0000000000577919 */ /* 0x000e620000002500 */
[----:B------:R-:W2:Y:S06]  /*0020*/  LDCU UR4, c[0x0][0x360] ;  /* 0x00006c00ff0477ac */ /* 0x000eac0008000800 */
[----:B------:R-:W3:Y:S01]  /*0030*/  S2UR UR38, SR_CTAID.Y ;  /* 0x00000000002679c3 */ /* 0x000ee20000002600 */
[----:B------:R-:W4:Y:S01]  /*0040*/  S2R R78, SR_TID.X ;  /* 0x00000000004e7919 */ /* 0x000f220000002100 */
[----:B------:R-:W0:Y:S01]  /*0050*/  LDCU.64 UR36, c[0x0][0x358] ;  /* 0x00006b00ff2477ac */ /* 0x000e220008000a00 */
[----:B--2---:R-:W-:-:S02]  /*0060*/  UISETP.NE.AND UP0, UPT, UR4, 0x40, UPT ;  /* 0x000000400400788c */ /* 0x004fc4000bf05270 */
[----:B---3--:R-:W-:Y:S01]  /*0070*/  USHF.L.U32 UR38, UR38, 0x6, URZ ;  /* 0x0000000626267899 */ /* 0x008fe200080006ff */
[----:B-1----:R-:W-:Y:S02]  /*0080*/  SHF.L.U32 R87, R87, 0x6, RZ ;  /* 0x0000000657577819 */ /* 0x002fe400000006ff */
[----:B----4-:R-:W-:-:S04]  /*0090*/  LOP3.LUT R76, R78, 0x7, RZ, 0xc0, !PT ;  /* 0x000000074e4c7812 */ /* 0x010fc800078ec0ff */
[----:B------:R-:W-:Y:S05]  /*00a0*/  BRA.U !UP0, `(.L_x_0) ;  /* 0x0000000108407547 */ /* 0x000fea000b800000 */
[----:B------:R-:W-:Y:S01]  /*00b0*/  MOV R0, 0x0 ;  /* 0x0000000000007802 */ /* 0x000fe20000000f00 */
[----:B------:R-:W1:Y:S01]  /*00c0*/  LDCU.64 UR4, c[0x4][0x18] ;  /* 0x01000300ff0477ac */ /* 0x000e620008000a00 */
[----:B------:R-:W-:Y:S01]  /*00d0*/  HFMA2 R8, -RZ, RZ, 0, 3.755092620849609375e-06 ;  /* 0x0000003fff087431 */ /* 0x000fe200000001ff */
[----:B------:R-:W-:Y:S01]  /*00e0*/  MOV R12, 0x1 ;  /* 0x00000001000c7802 */ /* 0x000fe20000000f00 */
[----:B------:R2:W3:Y:S01]  /*00f0*/  LDC.64 R2, c[0x4][R0] ;  /* 0x0100000000027b82 */ /* 0x0004e20000000a00 */
[----:B------:R-:W4:Y:S01]  /*0100*/  LDCU.64 UR6, c[0x4][0x20] ;  /* 0x01000400ff0677ac */ /* 0x000f220008000a00 */
[----:B------:R-:W-:Y:S01]  /*0110*/  HFMA2 R13, -RZ, RZ, 0, 0 ;  /* 0x00000000ff0d7431 */ /* 0x000fe200000001ff */
[----:B------:R-:W5:Y:S01]  /*0120*/  LDCU.64 UR8, c[0x4][0x10] ;  /* 0x01000200ff0877ac */ /* 0x000f620008000a00 */
[----:B-1----:R-:W-:Y:S02]  /*0130*/  MOV R4, UR4 ;  /* 0x0000000400047c02 */ /* 0x002fe40008000f00 */
[----:B------:R-:W-:-:S02]  /*0140*/  MOV R5, UR5 ;  /* 0x0000000500057c02 */ /* 0x000fc40008000f00 */
[----:B----4-:R-:W-:Y:S02]  /*0150*/  MOV R6, UR6 ;  /* 0x0000000600067c02 */ /* 0x010fe40008000f00 */
[----:B------:R-:W-:Y:S02]  /*0160*/  MOV R7, UR7 ;  /* 0x0000000700077c02 */ /* 0x000fe40008000f00 */
[----:B-----5:R-:W-:Y:S02]  /*0170*/  MOV R10, UR8 ;  /* 0x00000008000a7c02 */ /* 0x020fe40008000f00 */
[----:B--2---:R-:W-:-:S07]  /*0180*/  MOV R11, UR9 ;  /* 0x00000009000b7c02 */ /* 0x004fce0008000f00 */
[----:B------:R-:W-:-:S07]  /*0190*/  LEPC R20, `(.L_x_0) ;  /* 0x000000001014794e */ /* 0x000fce0000000000 */
[----:B0--3--:R-:W-:Y:S05]  /*01a0*/  CALL.ABS.NOINC R2 ;  /* 0x0000000002007343 */ /* 0x009fea0003c00000 */
.L_x_0:
[----:B------:R-:W1:Y:S01]  /*01b0*/  LDC R40, c[0x0][0x388] ;  /* 0x0000e200ff287b82 */ /* 0x000e620000000800 */
[----:B------:R-:W-:Y:S01]  /*01c0*/  HFMA2 R77, -RZ, RZ, 0, 0 ;  /* 0x00000000ff4d7431 */ /* 0x000fe200000001ff */
[----:B------:R-:W-:Y:S01]  /*01d0*/  CS2R R2, SRZ ;  /* 0x0000000000027805 */ /* 0x000fe2000001ff00 */
[----:B------:R-:W-:Y:S01]  /*01e0*/  HFMA2 R85, -RZ, RZ, 0, 0 ;  /* 0x00000000ff557431 */ /* 0x000fe200000001ff */
[----:B------:R-:W-:Y:S01]  /*01f0*/  MOV R0, RZ ;  /* 0x000000ff00007202 */ /* 0x000fe20000000f00 */
[----:B------:R-:W-:Y:S01]  /*0200*/  HFMA2 R91, -RZ, RZ, 0, 0 ;  /* 0x00000000ff5b7431 */ /* 0x000fe200000001ff */
[----:B------:R-:W-:Y:S02]  /*0210*/  CS2R R4, SRZ ;  /* 0x0000000000047805 */ /* 0x000fe4000001ff00 */
[----:B------:R-:W-:Y:S02]  /*0220*/  CS2R R10, SRZ ;  /* 0x00000000000a7805 */ /* 0x000fe4000001ff00 */
[----:B------:R-:W-:-:S02]  /*0230*/  CS2R R6, SRZ ;  /* 0x0000000000067805 */ /* 0x000fc4000001ff00 */
[----:B------:R-:W-:Y:S02]  /*0240*/  CS2R R12, SRZ ;  /* 0x00000000000c7805 */ /* 0x000fe4000001ff00 */
[----:B------:R-:W-:Y:S02]  /*0250*/  CS2R R14, SRZ ;  /* 0x00000000000e7805 */ /* 0x000fe4000001ff00 */
[----:B------:R-:W-:Y:S02]  /*0260*/  CS2R R8, SRZ ;  /* 0x0000000000087805 */ /* 0x000fe4000001ff00 */
        /* <DEDUP_REMOVED lines=12> */
[----:B-1----:R-:W-:Y:S02]  /*0330*/  ISETP.GE.AND P0, PT, R40, 0x1, PT ;  /* 0x000000012800780c */ /* 0x002fe40003f06270 */
        /* <DEDUP_REMOVED lines=8> */
[----:B------:R-:W-:Y:S02]  /*03c0*/  MOV R79, RZ ;  /* 0x000000ff004f7202 */ /* 0x000fe40000000f00 */
[----:B------:R-:W-:Y:S02]  /*03d0*/  CS2R R80, SRZ ;  /* 0x0000000000507805 */ /* 0x000fe4000001ff00 */
[----:B------:R-:W-:Y:S02]  /*03e0*/  CS2R R82, SRZ ;  /* 0x0000000000527805 */ /* 0x000fe4000001ff00 */
[----:B------:R-:W-:Y:S01]  /*03f0*/  MOV R89, RZ ;  /* 0x000000ff00597202 */ /* 0x000fe20000000f00 */
[----:B------:R-:W-:Y:S06]  /*0400*/  @!P0 BRA `(.L_x_1) ;  /* 0x0000000800208947 */ /* 0x000fec0003800000 */
[----:B------:R-:W1:Y:S01]  /*0410*/  S2R R39, SR_CgaCtaId ;  /* 0x0000000000277919 */ /* 0x000e620000008800 */
[----:B------:R-:W2:Y:S01]  /*0420*/  LDC.64 R32, c[0x0][0x390] ;  /* 0x0000e400ff207b82 */ /* 0x000ea20000000a00 */
[----:B------:R-:W-:Y:S01]  /*0430*/  SHF.R.U32.HI R34, RZ, 0x1, R78 ;  /* 0x00000001ff227819 */ /* 0x000fe2000001164e */
[----:B------:R-:W-:Y:S01]  /*0440*/  IMAD R41, R40, UR38, RZ ;  /* 0x0000002628297c24 */ /* 0x000fe2000f8e02ff */
[C---:B------:R-:W-:Y:S02]  /*0450*/  SHF.L.U32 R2, R78.reuse, 0x2, RZ ;  /* 0x000000024e027819 */ /* 0x040fe400000006ff */
[----:B------:R-:W-:Y:S02]  /*0460*/  SHF.L.U32 R36, R78, 0xa, RZ ;  /* 0x0000000a4e247819 */ /* 0x000fe400000006ff */
[----:B------:R-:W-:Y:S01]  /*0470*/  SHF.L.U32 R35, R34, 0x2, RZ ;  /* 0x0000000222237819 */ /* 0x000fe200000006ff */
[----:B------:R-:W3:Y:S01]  /*0480*/  LDC R42, c[0x0][0x384] ;  /* 0x0000e100ff2a7b82 */ /* 0x000ee20000000800 */
[----:B------:R-:W-:-:S02]  /*0490*/  LOP3.LUT R93, R2, 0x4, RZ, 0xc0, !PT ;  /* 0x00000004025d7812 */ /* 0x000fc400078ec0ff */
[----:B------:R-:W-:Y:S02]  /*04a0*/  MOV R37, 0x400 ;  /* 0x0000040000257802 */ /* 0x000fe40000000f00 */
[----:B------:R-:W-:Y:S01]  /*04b0*/  LOP3.LUT R35, R35, 0x400, R36, 0xf8, !PT ;  /* 0x0000040023237812 */ /* 0x000fe200078ef824 */
[----:B------:R-:W-:Y:S01]  /*04c0*/  IMAD R93, R34, R40, R93 ;  /* 0x00000028225d7224 */ /* 0x000fe200078e025d */
[----:B------:R-:W-:Y:S01]  /*04d0*/  SHF.L.U32 R36, R78, 0x4, RZ ;  /* 0x000000044e247819 */ /* 0x000fe200000006ff */
[----:B------:R-:W4:Y:S01]  /*04e0*/  LDC.64 R64, c[0x0][0x398] ;  /* 0x0000e600ff407b82 */ /* 0x000f220000000a00 */
[----:B------:R-:W-:Y:S02]  /*04f0*/  IADD3 R38, PT, PT, R37, 0x800, RZ ;  /* 0x0000080025267810 */ /* 0x000fe40007ffe0ff */
[----:B------:R-:W-:Y:S02]  /*0500*/  SHF.R.U32.HI R34, RZ, 0x4, R78 ;  /* 0x00000004ff227819 */ /* 0x000fe4000001164e */
[----:B------:R-:W-:-:S02]  /*0510*/  LOP3.LUT R95, R2, 0x3c, RZ, 0xc0, !PT ;  /* 0x0000003c025f7812 */ /* 0x000fc400078ec0ff */
[----:B------:R-:W-:Y:S01]  /*0520*/  MOV R88, RZ ;  /* 0x000000ff00587202 */ /* 0x000fe20000000f00 */
[----:B--2---:R-:W-:Y:S01]  /*0530*/  IMAD.WIDE R32, R41, 0x4, R32 ;  /* 0x0000000429207825 */ /* 0x004fe200078e0220 */
[----:B------:R-:W-:Y:S02]  /*0540*/  LEA R99, R40, R93, 0x5 ;  /* 0x0000005d28637211 */ /* 0x000fe400078e28ff */
[----:B------:R-:W-:Y:S02]  /*0550*/  MOV R66, R32 ;  /* 0x0000002000427202 */ /* 0x000fe40000000f00 */
[C---:B-1----:R-:W-:Y:S01]  /*0560*/  LEA R86, R39.reuse, R37, 0x18 ;  /* 0x0000002527567211 */ /* 0x042fe200078ec0ff */
[----:B---3--:R-:W-:Y:S01]  /*0570*/  IMAD R95, R34, R42, R95 ;  /* 0x0000002a225f7224 */ /* 0x008fe200078e025f */
[----:B------:R-:W-:Y:S02]  /*0580*/  LOP3.LUT R37, R36, 0xf0, RZ, 0xc0, !PT ;  /* 0x000000f024257812 */ /* 0x000fe400078ec0ff */
[----:B------:R-:W-:-:S02]  /*0590*/  LEA R38, R39, R38, 0x18 ;  /* 0x0000002627267211 */ /* 0x000fc400078ec0ff */
[----:B------:R-:W-:Y:S02]  /*05a0*/  LOP3.LUT R39, R2, 0xe0, RZ, 0xc0, !PT ;  /* 0x000000e002277812 */ /* 0x000fe400078ec0ff */
[----:B------:R-:W-:Y:S01]  /*05b0*/  LEA R37, R34, R37, 0x8 ;  /* 0x0000002522257211 */ /* 0x000fe200078e40ff */
[----:B----4-:R-:W-:Y:S01]  /*05c0*/  IMAD.WIDE.U32 R64, R87, 0x4, R64 ;  /* 0x0000000457407825 */ /* 0x010fe200078e0040 */
[----:B------:R-:W-:Y:S02]  /*05d0*/  IADD3 R84, PT, PT, R86, R39, RZ ;  /* 0x0000002756547210 */ /* 0x000fe40007ffe0ff */
[----:B------:R-:W-:Y:S02]  /*05e0*/  IADD3 R86, PT, PT, R35, R86, RZ ;  /* 0x0000005623567210 */ /* 0x000fe40007ffe0ff */
[----:B------:R-:W-:Y:S02]  /*05f0*/  MOV R67, R33 ;  /* 0x0000002100437202 */ /* 0x000fe40000000f00 */
[----:B------:R-:W-:-:S02]  /*0600*/  MOV R2, RZ ;  /* 0x000000ff00027202 */ /* 0x000fc40000000f00 */
[----:B------:R-:W-:Y:S02]  /*0610*/  SHF.L.U32 R97, R42, 0x3, RZ ;  /* 0x000000032a617819 */ /* 0x000fe400000006ff */
[-C--:B------:R-:W-:Y:S02]  /*0620*/  IADD3 R90, PT, PT, R37, R38.reuse, RZ ;  /* 0x00000026255a7210 */ /* 0x080fe40007ffe0ff */
[----:B------:R-:W-:Y:S02]  /*0630*/  LEA R92, R76, R38, 0x5 ;  /* 0x000000264c5c7211 */ /* 0x000fe400078e28ff */
[----:B------:R-:W-:-:S07]  /*0640*/  LEA R101, R42, R95, 0x2 ;  /* 0x0000005f2a657211 */ /* 0x000fce00078e10ff */
.L_x_3:
[----:B------:R-:W-:-:S04]  /*0650*/  IMAD.WIDE.U32 R32, R93, 0x4, R66 ;  /* 0x000000045d207825 */ /* 0x000fc800078e0042 */
[----:B------:R-:W-:Y:S02]  /*0660*/  IMAD.WIDE.U32 R36, R99, 0x4, R66 ;  /* 0x0000000463247825 */ /* 0x000fe400078e0042 */
[----:B0-----:R-:W2:Y:S02]  /*0670*/  LDG.E.128 R32, desc[UR36][R32.64] ;  /* 0x0000002420207981 */ /* 0x001ea4000c1e1d00 */
[--C-:B------:R-:W-:Y:S02]  /*0680*/  IMAD.WIDE.U32 R40, R95, 0x4, R64.reuse ;  /* 0x000000045f287825 */ /* 0x100fe400078e0040 */
[----:B------:R-:W3:Y:S02]  /*0690*/  LDG.E.128 R36, desc[UR36][R36.64] ;  /* 0x0000002424247981 */ /* 0x000ee4000c1e1d00 */
[----:B------:R-:W-:Y:S02]  /*06a0*/  IMAD.WIDE.U32 R44, R101, 0x4, R64 ;  /* 0x00000004652c7825 */ /* 0x000fe400078e0040 */
[----:B------:R-:W4:Y:S04]  /*06b0*/  LDG.E.128 R40, desc[UR36][R40.64] ;  /* 0x0000002428287981 */ /* 0x000f28000c1e1d00 */
[----:B------:R-:W5:Y:S01]  /*06c0*/  LDG.E.128 R44, desc[UR36][R44.64] ;  /* 0x000000242c2c7981 */ /* 0x000f62000c1e1d00 */
[----:B------:R-:W-:Y:S05]  /*06d0*/  WARPSYNC.ALL ;  /* 0x0000000000007948 */ /* 0x000fea0003800000 */
[----:B------:R-:W0:Y:S01]  /*06e0*/  LDCU UR4, c[0x0][0x388] ;  /* 0x00007100ff0477ac */ /* 0x000e220008000800 */
[----:B------:R-:W-:-:S04]  /*06f0*/  IADD3 R88, PT, PT, R88, 0x8, RZ ;  /* 0x0000000858587810 */ /* 0x000fc80007ffe0ff */
[----:B0-----:R-:W-:Y:S01]  /*0700*/  ISETP.GE.AND P1, PT, R88, UR4, PT ;  /* 0x0000000458007c0c */ /* 0x001fe2000bf26270 */
[----:B------:R-:W-:Y:S01]  /*0710*/  UMOV UR4, 0x10 ;  /* 0x0000001000047882 */ /* 0x000fe20000000000 */
[----:B--2---:R0:W-:Y:S04]  /*0720*/  STS [R86], R32 ;  /* 0x0000002056007388 */ /* 0x0041e80000000800 */
[----:B------:R0:W-:Y:S04]  /*0730*/  STS [R86+0x100], R33 ;  /* 0x0001002156007388 */ /* 0x0001e80000000800 */
[----:B------:R0:W-:Y:S04]  /*0740*/  STS [R86+0x200], R34 ;  /* 0x0002002256007388 */ /* 0x0001e80000000800 */
[----:B------:R0:W-:Y:S04]  /*0750*/  STS [R86+0x300], R35 ;  /* 0x0003002356007388 */ /* 0x0001e80000000800 */
[----:B---3--:R0:W-:Y:S04]  /*0760*/  STS [R86+0x80], R36 ;  /* 0x0000802456007388 */ /* 0x0081e80000000800 */
[----:B------:R0:W-:Y:S04]  /*0770*/  STS [R86+0x180], R37 ;  /* 0x0001802556007388 */ /* 0x0001e80000000800 */
[----:B------:R0:W-:Y:S04]  /*0780*/  STS [R86+0x280], R38 ;  /* 0x0002802656007388 */ /* 0x0001e80000000800 */
[----:B------:R0:W-:Y:S04]  /*0790*/  STS [R86+0x380], R39 ;  /* 0x0003802756007388 */ /* 0x0001e80000000800 */
[----:B----4-:R0:W-:Y:S04]  /*07a0*/  STS.128 [R90], R40 ;  /* 0x000000285a007388 */ /* 0x0101e80000000c00 */
[----:B-----5:R0:W-:Y:S01]  /*07b0*/  STS.128 [R90+0x400], R44 ;  /* 0x0004002c5a007388 */ /* 0x0201e20000000c00 */
[----:B------:R-:W-:Y:S06]  /*07c0*/  BAR.SYNC.DEFER_BLOCKING 0x0 ;  /* 0x0000000000007b1d */ /* 0x000fec0000010000 */
.L_x_2:
[----:B0-----:R-:W-:Y:S04]  /*07d0*/  LDS.128 R32, [R84+UR4+-0x10] ;  /* 0xfffff00454207984 */ /* 0x001fe80008000c00 */
[----:B------:R-:W0:Y:S04]  /*07e0*/  LDS.128 R36, [R92+UR4+-0x10] ;  /* 0xfffff0045c247984 */ /* 0x000e280008000c00 */
[----:B------:R-:W1:Y:S04]  /*07f0*/  LDS.128 R40, [R92+UR4] ;  /* 0x000000045c287984 */ /* 0x000e680008000c00 */
[----:B------:R-:W2:Y:S01]  /*0800*/  LDS.128 R44, [R84+UR4] ;  /* 0x00000004542c7984 */ /* 0x000ea20008000c00 */
[----:B------:R-:W-:-:S04]  /*0810*/  UIADD3 UR4, UPT, UPT, UR4, 0x100, URZ ;  /* 0x0000010004047890 */ /* 0x000fc8000fffe0ff */
[----:B------:R-:W-:Y:S01]  /*0820*/  UISETP.NE.AND UP0, UPT, UR4, 0x810, UPT ;  /* 0x000008100400788c */ /* 0x000fe2000bf05270 */
[C---:B0-----:R-:W-:Y:S01]  /*0830*/  FFMA R91, R32.reuse, R36, R91 ;  /* 0x00000024205b7223 */ /* 0x041fe2000000005b */
[C---:B------:R-:W-:Y:S01]  /*0840*/  FFMA R82, R32.reuse, R37, R82 ;  /* 0x0000002520527223 */ /* 0x040fe20000000052 */
[C---:B------:R-:W-:Y:S01]  /*0850*/  FFMA R89, R32.reuse, R38, R89 ;  /* 0x0000002620597223 */ /* 0x040fe20000000059 */
[C---:B------:R-:W-:Y:S01]  /*0860*/  FFMA R80, R32.reuse, R39, R80 ;  /* 0x0000002720507223 */ /* 0x040fe20000000050 */
[C---:B-1----:R-:W-:Y:S01]  /*0870*/  FFMA R85, R32.reuse, R40, R85 ;  /* 0x0000002820557223 */ /* 0x042fe20000000055 */
[C---:B------:R-:W-:Y:S01]  /*0880*/  FFMA R74, R32.reuse, R41, R74 ;  /* 0x00000029204a7223 */ /* 0x040fe2000000004a */
[C---:B------:R-:W-:Y:S01]  /*0890*/  FFMA R83, R32.reuse, R42, R83 ;  /* 0x0000002a20537223 */ /* 0x040fe20000000053 */
[----:B------:R-:W-:Y:S01]  /*08a0*/  FFMA R72, R32, R43, R72 ;  /* 0x0000002b20487223 */ /* 0x000fe20000000048 */
[----:B------:R-:W-:Y:S01]  /*08b0*/  FFMA R81, R36, R33, R81 ;  /* 0x0000002124517223 */ /* 0x000fe20000000051 */
[C---:B------:R-:W-:Y:S01]  /*08c0*/  FFMA R70, R33.reuse, R37, R70 ;  /* 0x0000002521467223 */ /* 0x040fe20000000046 */
[C---:B------:R-:W-:Y:S01]  /*08d0*/  FFMA R79, R33.reuse, R38, R79 ;  /* 0x00000026214f7223 */ /* 0x040fe2000000004f */
[C---:B------:R-:W-:Y:S01]  /*08e0*/  FFMA R68, R33.reuse, R39, R68 ;  /* 0x0000002721447223 */ /* 0x040fe20000000044 */
[----:B------:R-:W-:Y:S01]  /*08f0*/  FFMA R77, R40, R33, R77 ;  /* 0x00000021284d7223 */ /* 0x000fe2000000004d */
[C---:B------:R-:W-:Y:S01]  /*0900*/  FFMA R62, R33.reuse, R41, R62 ;  /* 0x00000029213e7223 */ /* 0x040fe2000000003e */
[C---:B------:R-:W-:Y:S01]  /*0910*/  FFMA R75, R33.reuse, R42, R75 ;  /* 0x0000002a214b7223 */ /* 0x040fe2000000004b */
[----:B------:R-:W-:Y:S01]  /*0920*/  FFMA R60, R33, R43, R60 ;  /* 0x0000002b213c7223 */ /* 0x000fe2000000003c */
        /* <DEDUP_REMOVED lines=16> */
[C---:B--2---:R-:W-:Y:S01]  /*0a30*/  FFMA R51, R44.reuse, R36, R51 ;  /* 0x000000242c337223 */ /* 0x044fe20000000033 */
[C---:B------:R-:W-:Y:S01]  /*0a40*/  FFMA R28, R44.reuse, R37, R28 ;  /* 0x000000252c1c7223 */ /* 0x040fe2000000001c */
[C---:B------:R-:W-:Y:S01]  /*0a50*/  FFMA R49, R44.reuse, R38, R49 ;  /* 0x000000262c317223 */ /* 0x040fe20000000031 */
[C---:B------:R-:W-:Y:S01]  /*0a60*/  FFMA R26, R44.reuse, R39, R26 ;  /* 0x000000272c1a7223 */ /* 0x040fe2000000001a */
[C---:B------:R-:W-:Y:S01]  /*0a70*/  FFMA R25, R44.reuse, R40, R25 ;  /* 0x000000282c197223 */ /* 0x040fe20000000019 */
        /* <DEDUP_REMOVED lines=27> */
[----:B------:R-:W-:Y:S06]  /*0c30*/  BRA.U UP0, `(.L_x_2) ;  /* 0xfffffff900e47547 */ /* 0x000fec000b83ffff */
[----:B------:R-:W-:Y:S01]  /*0c40*/  BAR.SYNC.DEFER_BLOCKING 0x0 ;  /* 0x0000000000007b1d */ /* 0x000fe20000010000 */
[----:B------:R-:W-:Y:S01]  /*0c50*/  IADD3 R66, P0, PT, R66, 0x20, RZ ;  /* 0x0000002042427810 */ /* 0x000fe20007f1e0ff */
[----:B------:R-:W-:-:S03]  /*0c60*/  IMAD.WIDE R64, R97, 0x4, R64 ;  /* 0x0000000461407825 */ /* 0x000fc600078e0240 */
[----:B------:R-:W-:Y:S01]  /*0c70*/  IADD3.X R67, PT, PT, RZ, R67, RZ, P0, !PT ;  /* 0x00000043ff437210 */ /* 0x000fe200007fe4ff */
[----:B------:R-:W-:Y:S08]  /*0c80*/  @!P1 BRA `(.L_x_3) ;  /* 0xfffffff800709947 */ /* 0x000ff0000383ffff */
.L_x_1:
[----:B------:R-:W1:Y:S01]  /*0c90*/  LDC R44, c[0x0][0x384] ;  /* 0x0000e100ff2c7b82 */ /* 0x000e620000000800 */
[----:B------:R-:W2:Y:S01]  /*0ca0*/  LDCU.64 UR4, c[0x0][0x3a8] ;  /* 0x00007500ff0477ac */ /* 0x000ea20008000a00 */
[----:B------:R-:W-:Y:S02]  /*0cb0*/  SHF.L.U32 R33, R76, 0x3, RZ ;  /* 0x000000034c217819 */ /* 0x000fe400000006ff */
[----:B------:R-:W-:Y:S01]  /*0cc0*/  LOP3.LUT R78, R78, 0x38, RZ, 0xc0, !PT ;  /* 0x000000384e4e7812 */ /* 0x000fe200078ec0ff */
[----:B------:R-:W3:Y:S01]  /*0cd0*/  LDCU UR6, c[0x0][0x3a0] ;  /* 0x00007400ff0677ac */ /* 0x000ee20008000800 */
[----:B------:R-:W4:Y:S01]  /*0ce0*/  LDCU UR7, c[0x0][0x38c] ;  /* 0x00007180ff0777ac */ /* 0x000f220008000800 */
[----:B-1----:R-:W-:Y:S02]  /*0cf0*/  IMAD R45, R44, UR38, R87 ;  /* 0x000000262c2d7c24 */ /* 0x002fe4000f8e0257 */
[----:B------:R-:W-:-:S03]  /*0d00*/  IMAD R41, R78, R44, R33 ;  /* 0x0000002c4e297224 */ /* 0x000fc600078e0221 */
[----:B------:R-:W-:Y:S02]  /*0d10*/  SHF.R.S32.HI R46, RZ, 0x1f, R45 ;  /* 0x0000001fff2e7819 */ /* 0x000fe4000001142d */
[----:B------:R-:W-:-:S04]  /*0d20*/  IADD3 R32, P0, PT, R45, R41, RZ ;  /* 0x000000292d207210 */ /* 0x000fc80007f1e0ff */
[----:B------:R-:W-:Y:S02]  /*0d30*/  LEA.HI.X.SX32 R33, R41, R46, 0x1, P0 ;  /* 0x0000002e29217211 */ /* 0x000fe400000f0eff */
[----:B--2---:R-:W-:-:S04]  /*0d40*/  LEA R66, P0, R32, UR4, 0x2 ;  /* 0x0000000420427c11 */ /* 0x004fc8000f8010ff */
[----:B------:R-:W-:-:S05]  /*0d50*/  LEA.HI.X R67, R32, UR5, R33, 0x2, P0 ;  /* 0x0000000520437c11 */ /* 0x000fca00080f1421 */
[----:B0-----:R-:W3:Y:S04]  /*0d60*/  LDG.E.128 R32, desc[UR36][R66.64] ;  /* 0x0000002442207981 */ /* 0x001ee8000c1e1d00 */
[----:B------:R-:W2:Y:S01]  /*0d70*/  LDG.E.128 R36, desc[UR36][R66.64+0x10] ;  /* 0x0000102442247981 */ /* 0x000ea2000c1e1d00 */
[----:B------:R-:W-:-:S04]  /*0d80*/  IADD3 R47, PT, PT, R41, R44, RZ ;  /* 0x0000002c292f7210 */ /* 0x000fc80007ffe0ff */
[----:B------:R-:W-:-:S04]  /*0d90*/  IADD3 R40, P0, PT, R45, R47, RZ ;  /* 0x0000002f2d287210 */ /* 0x000fc80007f1e0ff */
[----:B------:R-:W-:Y:S02]  /*0da0*/  LEA.HI.X.SX32 R41, R47, R46, 0x1, P0 ;  /* 0x0000002e2f297211 */ /* 0x000fe400000f0eff */
[----:B------:R-:W-:-:S04]  /*0db0*/  LEA R64, P0, R40, UR4, 0x2 ;  /* 0x0000000428407c11 */ /* 0x000fc8000f8010ff */
[----:B------:R-:W-:Y:S01]  /*0dc0*/  LEA.HI.X R65, R40, UR5, R41, 0x2, P0 ;  /* 0x0000000528417c11 */ /* 0x000fe200080f1429 */
[----:B---3--:R-:W-:Y:S01]  /*0dd0*/  FMUL R32, R32, UR6 ;  /* 0x0000000620207c20 */ /* 0x008fe20008400000 */
[----:B------:R-:W-:Y:S01]  /*0de0*/  FMUL R33, R33, UR6 ;  /* 0x0000000621217c20 */ /* 0x000fe20008400000 */
[----:B------:R-:W-:Y:S01]  /*0df0*/  FMUL R34, R34, UR6 ;  /* 0x0000000622227c20 */ /* 0x000fe20008400000 */
[----:B------:R-:W-:Y:S01]  /*0e00*/  FMUL R35, R35, UR6 ;  /* 0x0000000623237c20 */ /* 0x000fe20008400000 */
[----:B--2---:R-:W-:Y:S01]  /*0e10*/  FMUL R36, R36, UR6 ;  /* 0x0000000624247c20 */ /* 0x004fe20008400000 */
[----:B------:R-:W-:Y:S01]  /*0e20*/  FMUL R37, R37, UR6 ;  /* 0x0000000625257c20 */ /* 0x000fe20008400000 */
[----:B------:R-:W-:Y:S01]  /*0e30*/  FMUL R38, R38, UR6 ;  /* 0x0000000626267c20 */ /* 0x000fe20008400000 */
[----:B------:R-:W-:Y:S01]  /*0e40*/  FMUL R39, R39, UR6 ;  /* 0x0000000627277c20 */ /* 0x000fe20008400000 */
[----:B----4-:R-:W-:Y:S01]  /*0e50*/  FFMA R32, R91, UR7, R32 ;  /* 0x000000075b207c23 */ /* 0x010fe20008000020 */
[----:B------:R-:W-:Y:S01]  /*0e60*/  FFMA R33, R82, UR7, R33 ;  /* 0x0000000752217c23 */ /* 0x000fe20008000021 */
[----:B------:R-:W-:Y:S01]  /*0e70*/  FFMA R34, R89, UR7, R34 ;  /* 0x0000000759227c23 */ /* 0x000fe20008000022 */
[----:B------:R-:W-:Y:S01]  /*0e80*/  FFMA R35, R80, UR7, R35 ;  /* 0x0000000750237c23 */ /* 0x000fe20008000023 */
[----:B------:R-:W-:Y:S01]  /*0e90*/  FFMA R36, R85, UR7, R36 ;  /* 0x0000000755247c23 */ /* 0x000fe20008000024 */
[----:B------:R-:W-:Y:S01]  /*0ea0*/  FFMA R37, R74, UR7, R37 ;  /* 0x000000074a257c23 */ /* 0x000fe20008000025 */
[----:B------:R-:W-:Y:S01]  /*0eb0*/  FFMA R38, R83, UR7, R38 ;  /* 0x0000000753267c23 */ /* 0x000fe20008000026 */
[----:B------:R-:W-:Y:S01]  /*0ec0*/  FFMA R39, R72, UR7, R39 ;  /* 0x0000000748277c23 */ /* 0x000fe20008000027 */
[----:B------:R0:W-:Y:S04]  /*0ed0*/  STG.E.128 desc[UR36][R66.64], R32 ;  /* 0x0000002042007986 */ /* 0x0001e8000c101d24 */
[----:B------:R1:W-:Y:S04]  /*0ee0*/  STG.E.128 desc[UR36][R66.64+0x10], R36 ;  /* 0x0000102442007986 */ /* 0x0003e8000c101d24 */
[----:B------:R-:W2:Y:S01]  /*0ef0*/  LDG.E.128 R40, desc[UR36][R64.64] ;  /* 0x0000002440287981 */ /* 0x000ea2000c1e1d00 */
[----:B------:R-:W-:-:S04]  /*0f00*/  IADD3 R85, PT, PT, R47, 0x4, RZ ;  /* 0x000000042f557810 */ /* 0x000fc80007ffe0ff */
[----:B------:R-:W-:-:S04]  /*0f10*/  IADD3 R72, P0, PT, R45, R85, RZ ;  /* 0x000000552d487210 */ /* 0x000fc80007f1e0ff */
[----:B------:R-:W-:Y:S02]  /*0f20*/  LEA.HI.X.SX32 R83, R85, R46, 0x1, P0 ;  /* 0x0000002e55537211 */ /* 0x000fe400000f0eff */
[----:B------:R-:W-:-:S04]  /*0f30*/  LEA R82, P0, R72, UR4, 0x2 ;  /* 0x0000000448527c11 */ /* 0x000fc8000f8010ff */
[----:B------:R-:W-:Y:S01]  /*0f40*/  LEA.HI.X R83, R72, UR5, R83, 0x2, P0 ;  /* 0x0000000548537c11 */ /* 0x000fe200080f1453 */
[----:B--2---:R-:W-:Y:S01]  /*0f50*/  FMUL R40, R40, UR6 ;  /* 0x0000000628287c20 */ /* 0x004fe20008400000 */
[----:B------:R-:W-:Y:S01]  /*0f60*/  FMUL R41, R41, UR6 ;  /* 0x0000000629297c20 */ /* 0x000fe20008400000 */
[----:B------:R-:W-:Y:S01]  /*0f70*/  FMUL R42, R42, UR6 ;  /* 0x000000062a2a7c20 */ /* 0x000fe20008400000 */
[----:B0-----:R-:W-:Y:S01]  /*0f80*/  FMUL R35, R43, UR6 ;  /* 0x000000062b237c20 */ /* 0x001fe20008400000 */
[----:B------:R-:W-:Y:S01]  /*0f90*/  FFMA R32, R81, UR7, R40 ;  /* 0x0000000751207c23 */ /* 0x000fe20008000028 */
[----:B------:R-:W-:Y:S01]  /*0fa0*/  FFMA R33, R70, UR7, R41 ;  /* 0x0000000746217c23 */ /* 0x000fe20008000029 */
[----:B------:R-:W-:Y:S01]  /*0fb0*/  FFMA R34, R79, UR7, R42 ;  /* 0x000000074f227c23 */ /* 0x000fe2000800002a */
[----:B------:R-:W-:-:S05]  /*0fc0*/  FFMA R35, R68, UR7, R35 ;  /* 0x0000000744237c23 */ /* 0x000fca0008000023 */
[----:B------:R0:W-:Y:S04]  /*0fd0*/  STG.E.128 desc[UR36][R64.64], R32 ;  /* 0x0000002040007986 */ /* 0x0001e8000c101d24 */
[----:B-1----:R-:W2:Y:S01]  /*0fe0*/  LDG.E.128 R36, desc[UR36][R82.64] ;  /* 0x0000002452247981 */ /* 0x002ea2000c1e1d00 */
[----:B------:R-:W-:-:S04]  /*0ff0*/  IADD3 R47, PT, PT, R47, R44, RZ ;  /* 0x0000002c2f2f7210 */ /* 0x000fc80007ffe0ff */
[----:B------:R-:W-:-:S04]  /*1000*/  IADD3 R41, P0, PT, R45, R47, RZ ;  /* 0x0000002f2d297210 */ /* 0x000fc80007f1e0ff */
[----:B------:R-:W-:Y:S02]  /*1010*/  LEA.HI.X.SX32 R42, R47, R46, 0x1, P0 ;  /* 0x0000002e2f2a7211 */ /* 0x000fe400000f0eff */
[----:B------:R-:W-:-:S04]  /*1020*/  LEA R40, P0, R41, UR4, 0x2 ;  /* 0x0000000429287c11 */ /* 0x000fc8000f8010ff */
[----:B------:R-:W-:Y:S01]  /*1030*/  LEA.HI.X R41, R41, UR5, R42, 0x2, P0 ;  /* 0x0000000529297c11 */ /* 0x000fe200080f142a */
[----:B--2---:R-:W-:Y:S01]  /*1040*/  FMUL R36, R36, UR6 ;  /* 0x0000000624247c20 */ /* 0x004fe20008400000 */
[----:B------:R-:W-:Y:S01]  /*1050*/  FMUL R37, R37, UR6 ;  /* 0x0000000625257c20 */ /* 0x000fe20008400000 */
[----:B------:R-:W-:Y:S01]  /*1060*/  FMUL R38, R38, UR6 ;  /* 0x0000000626267c20 */ /* 0x000fe20008400000 */
[----:B------:R-:W-:Y:S01]  /*1070*/  FMUL R39, R39, UR6 ;  /* 0x0000000627277c20 */ /* 0x000fe20008400000 */
[----:B0-----:R-:W-:Y:S01]  /*1080*/  FFMA R32, R77, UR7, R36 ;  /* 0x000000074d207c23 */ /* 0x001fe20008000024 */
[----:B------:R-:W-:Y:S01]  /*1090*/  FFMA R33, R62, UR7, R37 ;  /* 0x000000073e217c23 */ /* 0x000fe20008000025 */
[----:B------:R-:W-:Y:S01]  /*10a0*/  FFMA R34, R75, UR7, R38 ;  /* 0x000000074b227c23 */ /* 0x000fe20008000026 */
[----:B------:R-:W-:-:S05]  /*10b0*/  FFMA R35, R60, UR7, R39 ;  /* 0x000000073c237c23 */ /* 0x000fca0008000027 */
[----:B------:R0:W-:Y:S04]  /*10c0*/  STG.E.128 desc[UR36][R82.64], R32 ;  /* 0x0000002052007986 */ /* 0x0001e8000c101d24 */
[----:B------:R-:W2:Y:S01]  /*10d0*/  LDG.E.128 R36, desc[UR36][R40.64] ;  /* 0x0000002428247981 */ /* 0x000ea2000c1e1d00 */
        /* <DEDUP_REMOVED lines=114> */
[----:B------:R-:W-:Y:S01]  /*1800*/  FFMA R28, R9, UR7, R28 ;  /* 0x00000007091c7c23 */ /* 0x000fe2000800001c */
[----:B------:R-:W-:Y:S01]  /*1810*/  FFMA R29, R16, UR7, R29 ;  /* 0x00000007101d7c23 */ /* 0x000fe2000800001d */
[----:B------:R-:W-:Y:S01]  /*1820*/  FFMA R30, R27, UR7, R30 ;  /* 0x000000071b1e7c23 */ /* 0x000fe2000800001e */
[----:B------:R-:W-:-:S05]  /*1830*/  FFMA R31, R14, UR7, R31 ;  /* 0x000000070e1f7c23 */ /* 0x000fca000800001f */
[----:B------:R1:W-:Y:S04]  /*1840*/  STG.E.128 desc[UR36][R24.64], R28 ;  /* 0x0000001c18007986 */ /* 0x0003e8000c101d24 */
[----:B0-----:R-:W2:Y:S01]  /*1850*/  LDG.E.128 R32, desc[UR36][R18.64] ;  /* 0x0000002412207981 */ /* 0x001ea2000c1e1d00 */
        /* <DEDUP_REMOVED lines=28> */
[----:B------:R-:W-:Y:S04]  /*1a20*/  STG.E.128 desc[UR36][R26.64], R28 ;  /* 0x0000001c1a007986 */ /* 0x000fe8000c101d24 */
        /* <DEDUP_REMOVED lines=15> */
[----:B------:R-:W2:Y:S02]  /*1b20*/  LDG.E.128 R12, desc[UR36][R8.64] ;  /* 0x00000024080c7981 */ /* 0x000ea4000c1e1d00 */
        /* <DEDUP_REMOVED lines=8> */
[----:B------:R-:W-:Y:S01]  /*1bb0*/  STG.E.128 desc[UR36][R8.64], R12 ;  /* 0x0000000c08007986 */ /* 0x000fe2000c101d24 */
[----:B------:R-:W-:Y:S05]  /*1bc0*/  EXIT ;  /* 0x000000000000794d */ /* 0x000fea0003800000 */
.L_x_4:
[----:B------:R-:W-:-:S00]  /*1bd0*/  BRA `(.L_x_4) ;  /* 0xfffffffc00fc7947 */ /* 0x000fc0000383ffff */
[----:B------:R-:W-:-:S00]  /*1be0*/  NOP ;  /* 0x0000000000007918 */ /* 0x000fc00000000000 */
        /* <DEDUP_REMOVED lines=9> */
.L_x_10:


//--------------------- .text._Z31sgemmLab4RegVectorizeTransposeAILi128ELi128ELi8ELi8ELi8EEviiifPKfS1_fPf --------------------------
	.section	.text._Z31sgemmLab4RegVectorizeTransposeAILi128ELi128ELi8ELi8ELi8EEviiifPKfS1_fPf,"ax",@progbits
	.align	128
        .global         _Z31sgemmLab4RegVectorizeTransposeAILi128ELi128ELi8ELi8ELi8EEviiifPKfS1_fPf
        .type           _Z31sgemmLab4RegVectorizeTransposeAILi128ELi128ELi8ELi8ELi8EEviiifPKfS1_fPf,@function
        .size           _Z31sgemmLab4RegVectorizeTransposeAILi128ELi128ELi8ELi8ELi8EEviiifPKfS1_fPf,(.L_x_11 - _Z31sgemmLab4RegVectorizeTransposeAILi128ELi128ELi8ELi8ELi8EEviiifPKfS1_fPf)
        .other          _Z31sgemmLab4RegVectorizeTransposeAILi128ELi128ELi8ELi8ELi8EEviiifPKfS1_fPf,@"STO_CUDA_ENTRY STV_DEFAULT"
_Z31sgemmLab4RegVectorizeTransposeAILi128ELi128ELi8ELi8ELi8EEviiifPKfS1_fPf:
.text._Z31sgemmLab4RegVectorizeTransposeAILi128ELi128ELi8ELi8ELi8EEviiifPKfS1_fPf:
[----:B------:R-:W0:Y:S08]  /*0000*/  LDC R1, c[0x0][0x37c] ;  /* 0x0000df00ff017b82 */ /* 0x000e300000000800 */
[----:B------:R-:W1:Y:S01]  /*0010*/  S2UR UR8, SR_CTAID.Y ;  /* 0x00000000000879c3 */ /* 0x000e620000002600 */
[----:B------:R-:W2:Y:S01]  /*0020*/  S2R R24, SR_TID.X ;  /* 0x0000000000187919 */ /* 0x000ea20000002100 */
[----:B------:R-:W3:Y:S01]  /*0030*/  LDCU UR11, c[0x0][0x360] ;  /* 0x00006c00ff0b77ac */ /* 0x000ee20008000800 */
[----:B------:R-:W4:Y:S05]  /*0040*/  LDCU UR9, c[0x0][0x388] ;  /* 0x00007100ff0977ac */ /* 0x000f2a0008000800 */
[----:B------:R-:W5:Y:S01]  /*0050*/  S2UR UR10, SR_CTAID.X ;  /* 0x00000000000a79c3 */ /* 0x000f620000002500 */
[----:B------:R-:W2:Y:S01]  /*0060*/  LDCU.128 UR4, c[0x0][0x390] ;  /* 0x00007200ff0477ac */ /* 0x000ea20008000c00 */
[----:B------:R-:W2:Y:S01]  /*0070*/  LDCU UR38, c[0x0][0x384] ;  /* 0x00007080ff2677ac */ /* 0x000ea20008000800 */
[----:B------:R-:W0:Y:S01]  /*0080*/  LDCU.64 UR36, c[0x0][0x358] ;  /* 0x00006b00ff2477ac */ /* 0x000e220008000a00 */
[----:B---3--:R-:W-:-:S02]  /*0090*/  UISETP.NE.AND UP0, UPT, UR11, 0x100, UPT ;  /* 0x000001000b00788c */ /* 0x008fc4000bf05270 */
[----:B-1----:R-:W-:-:S04]  /*00a0*/  USHF.L.U32 UR8, UR8, 0x7, URZ ;  /* 0x0000000708087899 */ /* 0x002fc800080006ff */
[----:B----4-:R-:W-:Y:S02]  /*00b0*/  UIMAD UR9, UR8, UR9, URZ ;  /* 0x00000009080972a4 */ /* 0x010fe4000f8e02ff */
[----:B-----5:R-:W-:Y:S01]  /*00c0*/  USHF.L.U32 UR10, UR10, 0x7, URZ ;  /* 0x000000070a0a7899 */ /* 0x020fe200080006ff */
[----:B--2---:R-:W-:Y:S01]  /*00d0*/  LOP3.LUT R79, R24, 0xf, RZ, 0xc0, !PT ;  /* 0x0000000f184f7812 */ /* 0x004fe200078ec0ff */
[----:B------:R-:W-:Y:S01]  /*00e0*/  UIMAD.WIDE UR4, UR9, 0x4, UR4 ;  /* 0x00000004090478a5 */ /* 0x000fe2000f8e0204 */
[----:B------:R-:W-:Y:S01]  /*00f0*/  SHF.R.U32.HI R68, RZ, 0x4, R24 ;  /* 0x00000004ff447819 */ /* 0x000fe20000011618 */
[----:B------:R-:W-:Y:S02]  /*0100*/  UIMAD.WIDE.U32 UR6, UR10, 0x4, UR6 ;  /* 0x000000040a0678a5 */ /* 0x000fe4000f8e0006 */
[----:B------:R-:W-:-:S03]  /*0110*/  UIMAD UR38, UR8, UR38, UR10 ;  /* 0x00000026082672a4 */ /* 0x000fc6000f8e020a */
[----:B------:R-:W-:Y:S01]  /*0120*/  UMOV UR39, UR4 ;  /* 0x0000000400277c82 */ /* 0x000fe20008000000 */
[----:B------:R-:W-:Y:S01]  /*0130*/  MOV R88, UR6 ;  /* 0x0000000600587c02 */ /* 0x000fe20008000f00 */
[----:B------:R-:W-:Y:S01]  /*0140*/  UMOV UR40, UR5 ;  /* 0x0000000500287c82 */ /* 0x000fe20008000000 */
[----:B------:R-:W-:Y:S01]  /*0150*/  MOV R89, UR7 ;  /* 0x0000000700597c02 */ /* 0x000fe20008000f00 */
[----:B0-----:R-:W-:Y:S06]  /*0160*/  BRA.U !UP0, `(.L_x_5) ;  /* 0x0000000108407547 */ /* 0x001fec000b800000 */
[----:B------:R-:W-:Y:S01]  /*0170*/  MOV R0, 0x0 ;  /* 0x0000000000007802 */ /* 0x000fe20000000f00 */
[----:B------:R-:W0:Y:S01]  /*0180*/  LDCU.64 UR4, c[0x4][0x18] ;  /* 0x01000300ff0477ac */ /* 0x000e220008000a00 */
[----:B------:R-:W-:Y:S01]  /*0190*/  HFMA2 R8, -RZ, RZ, 0, 3.755092620849609375e-06 ;  /* 0x0000003fff087431 */ /* 0x000fe200000001ff */
[----:B------:R-:W-:Y:S01]  /*01a0*/  MOV R12, 0x1 ;  /* 0x00000001000c7802 */ /* 0x000fe20000000f00 */
[----:B------:R1:W2:Y:S01]  /*01b0*/  LDC.64 R2, c[0x4][R0] ;  /* 0x0100000000027b82 */ /* 0x0002a20000000a00 */
[----:B------:R-:W3:Y:S01]  /*01c0*/  LDCU.64 UR6, c[0x4][0x20] ;  /* 0x01000400ff0677ac */ /* 0x000ee20008000a00 */
[----:B------:R-:W-:Y:S01]  /*01d0*/  HFMA2 R13, -RZ, RZ, 0, 0 ;  /* 0x00000000ff0d7431 */ /* 0x000fe200000001ff */
[----:B------:R-:W4:Y:S01]  /*01e0*/  LDCU.64 UR8, c[0x4][0x8] ;  /* 0x01000100ff0877ac */ /* 0x000f220008000a00 */
[----:B0-----:R-:W-:Y:S02]  /*01f0*/  MOV R4, UR4 ;  /* 0x0000000400047c02 */ /* 0x001fe40008000f00 */
[----:B------:R-:W-:-:S02]  /*0200*/  MOV R5, UR5 ;  /* 0x0000000500057c02 */ /* 0x000fc40008000f00 */
[----:B---3--:R-:W-:Y:S02]  /*0210*/  MOV R6, UR6 ;  /* 0x0000000600067c02 */ /* 0x008fe40008000f00 */
[----:B------:R-:W-:Y:S02]  /*0220*/  MOV R7, UR7 ;  /* 0x0000000700077c02 */ /* 0x000fe40008000f00 */
[----:B----4-:R-:W-:Y:S02]  /*0230*/  MOV R10, UR8 ;  /* 0x00000008000a7c02 */ /* 0x010fe40008000f00 */
[----:B-1----:R-:W-:-:S07]  /*0240*/  MOV R11, UR9 ;  /* 0x00000009000b7c02 */ /* 0x002fce0008000f00 */
[----:B------:R-:W-:-:S07]  /*0250*/  LEPC R20, `(.L_x_5) ;  /* 0x000000001014794e */ /* 0x000fce0000000000 */
[----:B--2---:R-:W-:Y:S05]  /*0260*/  CALL.ABS.NOINC R2 ;  /* 0x0000000002007343 */ /* 0x004fea0003c00000 */
.L_x_5:
[----:B------:R-:W0:Y:S01]  /*0270*/  LDCU UR4, c[0x0][0x388] ;  /* 0x00007100ff0477ac */ /* 0x000e220008000800 */
        /* <DEDUP_REMOVED lines=16> */
[----:B------:R-:W-:Y:S01]  /*0380*/  CS2R R42, SRZ ;  /* 0x00000000002a7805 */ /* 0x000fe2000001ff00 */
[----:B0-----:R-:W-:Y:S01]  /*0390*/  UISETP.GE.AND UP0, UPT, UR4, 0x1, UPT ;  /* 0x000000010400788c */ /* 0x001fe2000bf06270 */
        /* <DEDUP_REMOVED lines=16> */
[----:B------:R-:W-:Y:S02]  /*04a0*/  MOV R81, RZ ;  /* 0x000000ff00517202 */ /* 0x000fe40000000f00 */
[----:B------:R-:W-:Y:S01]  /*04b0*/  MOV R85, RZ ;  /* 0x000000ff00557202 */ /* 0x000fe20000000f00 */
[----:B------:R-:W-:Y:S06]  /*04c0*/  BRA.U !UP0, `(.L_x_6) ;  /* 0x0000000508dc7547 */ /* 0x000fec000b800000 */
[----:B------:R-:W0:Y:S01]  /*04d0*/  S2R R29, SR_CgaCtaId ;  /* 0x00000000001d7919 */ /* 0x000e220000008800 */
[----:B------:R-:W1:Y:S01]  /*04e0*/  LDC R91, c[0x0][0x384] ;  /* 0x0000e100ff5b7b82 */ /* 0x000e620000000800 */
[----:B------:R-:W-:Y:S02]  /*04f0*/  SHF.L.U32 R2, R24, 0x2, RZ ;  /* 0x0000000218027819 */ /* 0x000fe400000006ff */
[--C-:B------:R-:W-:Y:S02]  /*0500*/  SHF.R.U32.HI R25, RZ, 0x1, R24.reuse ;  /* 0x00000001ff197819 */ /* 0x100fe40000011618 */
[----:B------:R-:W-:Y:S02]  /*0510*/  LOP3.LUT R90, R2, 0x4, RZ, 0xc0, !PT ;  /* 0x00000004025a7812 */ /* 0x000fe400078ec0ff */
[C---:B------:R-:W-:Y:S02]  /*0520*/  SHF.L.U32 R28, R24.reuse, 0xb, RZ ;  /* 0x0000000b181c7819 */ /* 0x040fe400000006ff */
[----:B------:R-:W-:Y:S01]  /*0530*/  SHF.R.U32.HI R26, RZ, 0x5, R24 ;  /* 0x00000005ff1a7819 */ /* 0x000fe20000011618 */
[----:B------:R-:W-:Y:S01]  /*0540*/  IMAD R90, R25, UR4, R90 ;  /* 0x00000004195a7c24 */ /* 0x000fe2000f8e025a */
[----:B------:R-:W-:-:S02]  /*0550*/  SHF.L.U32 R27, R24, 0x4, RZ ;  /* 0x00000004181b7819 */ /* 0x000fc400000006ff */
[----:B------:R-:W-:Y:S02]  /*0560*/  MOV R24, 0x400 ;  /* 0x0000040000187802 */ /* 0x000fe40000000f00 */
[----:B------:R-:W-:Y:S02]  /*0570*/  LOP3.LUT R93, R2, 0x7c, RZ, 0xc0, !PT ;  /* 0x0000007c025d7812 */ /* 0x000fe400078ec0ff */
[----:B------:R-:W-:Y:S02]  /*0580*/  IADD3 R2, PT, PT, R24, 0x1000, RZ ;  /* 0x0000100018027810 */ /* 0x000fe40007ffe0ff */
[----:B------:R-:W-:Y:S02]  /*0590*/  LOP3.LUT R27, R27, 0x1f0, RZ, 0xc0, !PT ;  /* 0x000001f01b1b7812 */ /* 0x000fe400078ec0ff */
[----:B------:R-:W-:Y:S02]  /*05a0*/  SHF.L.U32 R25, R25, 0x2, RZ ;  /* 0x0000000219197819 */ /* 0x000fe400000006ff */
[C---:B------:R-:W-:Y:S01]  /*05b0*/  LEA R27, R26.reuse, R27, 0x9 ;  /* 0x0000001b1a1b7211 */ /* 0x040fe200078e48ff */
[----:B-1----:R-:W-:Y:S01]  /*05c0*/  IMAD R93, R26, R91, R93 ;  /* 0x0000005b1a5d7224 */ /* 0x002fe200078e025d */
[----:B------:R-:W-:-:S02]  /*05d0*/  LOP3.LUT R25, R25, 0x800, R28, 0xf8, !PT ;  /* 0x0000080019197812 */ /* 0x000fc400078ef81c */
[----:B------:R-:W-:Y:S02]  /*05e0*/  MOV R78, RZ ;  /* 0x000000ff004e7202 */ /* 0x000fe40000000f00 */
[----:B------:R-:W-:Y:S02]  /*05f0*/  SHF.L.U32 R91, R91, 0x3, RZ ;  /* 0x000000035b5b7819 */ /* 0x000fe400000006ff */
[C---:B0-----:R-:W-:Y:S02]  /*0600*/  LEA R80, R29.reuse, R2, 0x18 ;  /* 0x000000021d507211 */ /* 0x041fe400078ec0ff */
[----:B------:R-:W-:Y:S02]  /*0610*/  LEA R24, R29, R24, 0x18 ;  /* 0x000000181d187211 */ /* 0x000fe400078ec0ff */
[----:B------:R-:W-:Y:S02]  /*0620*/  IADD3 R84, PT, PT, R27, R80, RZ ;  /* 0x000000501b547210 */ /* 0x000fe40007ffe0ff */
[----:B------:R-:W-:-:S02]  /*0630*/  MOV R2, RZ ;  /* 0x000000ff00027202 */ /* 0x000fc40000000f00 */
[-C--:B------:R-:W-:Y:S02]  /*0640*/  IADD3 R86, PT, PT, R25, R24.reuse, RZ ;  /* 0x0000001819567210 */ /* 0x080fe40007ffe0ff */
[----:B------:R-:W-:Y:S02]  /*0650*/  LEA R82, R68, R24, 0x5 ;  /* 0x0000001844527211 */ /* 0x000fe400078e28ff */
[----:B------:R-:W-:-:S07]  /*0660*/  LEA R80, R79, R80, 0x5 ;  /* 0x000000504f507211 */ /* 0x000fce00078e28ff */
.L_x_8:
[----:B------:R-:W-:Y:S01]  /*0670*/  MOV R24, UR39 ;  /* 0x0000002700187c02 */ /* 0x000fe20008000f00 */
[----:B------:R-:W-:Y:S01]  /*0680*/  IMAD.WIDE.U32 R28, R93, 0x4, R88 ;  /* 0x000000045d1c7825 */ /* 0x000fe200078e0058 */
[----:B------:R-:W-:-:S03]  /*0690*/  MOV R25, UR40 ;  /* 0x0000002800197c02 */ /* 0x000fc60008000f00 */
[----:B------:R-:W-:Y:S02]  /*06a0*/  IMAD.WIDE.U32 R24, R90, 0x4, R24 ;  /* 0x000000045a187825 */ /* 0x000fe400078e0018 */
[----:B------:R-:W2:Y:S04]  /*06b0*/  LDG.E.128 R28, desc[UR36][R28.64] ;  /* 0x000000241c1c7981 */ /* 0x000ea8000c1e1d00 */
[----:B------:R-:W3:Y:S01]  /*06c0*/  LDG.E.128 R24, desc[UR36][R24.64] ;  /* 0x0000002418187981 */ /* 0x000ee2000c1e1d00 */
[----:B------:R-:W-:Y:S05]  /*06d0*/  WARPSYNC.ALL ;  /* 0x0000000000007948 */ /* 0x000fea0003800000 */
[----:B------:R-:W0:Y:S01]  /*06e0*/  LDCU UR4, c[0x0][0x388] ;  /* 0x00007100ff0477ac */ /* 0x000e220008000800 */
[----:B------:R-:W-:-:S04]  /*06f0*/  IADD3 R78, PT, PT, R78, 0x8, RZ ;  /* 0x000000084e4e7810 */ /* 0x000fc80007ffe0ff */
[----:B0-----:R-:W-:Y:S01]  /*0700*/  ISETP.GE.AND P0, PT, R78, UR4, PT ;  /* 0x000000044e007c0c */ /* 0x001fe2000bf06270 */
[----:B------:R-:W-:Y:S01]  /*0710*/  UMOV UR4, 0x10 ;  /* 0x0000001000047882 */ /* 0x000fe20000000000 */
[----:B---3--:R0:W-:Y:S04]  /*0720*/  STS [R86], R24 ;  /* 0x0000001856007388 */ /* 0x0081e80000000800 */
[----:B------:R0:W-:Y:S04]  /*0730*/  STS [R86+0x200], R25 ;  /* 0x0002001956007388 */ /* 0x0001e80000000800 */
[----:B------:R0:W-:Y:S04]  /*0740*/  STS [R86+0x400], R26 ;  /* 0x0004001a56007388 */ /* 0x0001e80000000800 */
[----:B------:R0:W-:Y:S04]  /*0750*/  STS [R86+0x600], R27 ;  /* 0x0006001b56007388 */ /* 0x0001e80000000800 */
[----:B--2---:R0:W-:Y:S01]  /*0760*/  STS.128 [R84], R28 ;  /* 0x0000001c54007388 */ /* 0x0041e20000000c00 */
[----:B------:R-:W-:Y:S06]  /*0770*/  BAR.SYNC.DEFER_BLOCKING 0x0 ;  /* 0x0000000000007b1d */ /* 0x000fec0000010000 */
.L_x_7:
        /* <DEDUP_REMOVED lines=71> */
[----:B------:R-:W-:Y:S01]  /*0bf0*/  UIADD3 UR39, UP0, UPT, UR39, 0x20, URZ ;  /* 0x0000002027277890 */ /* 0x000fe2000ff1e0ff */
[----:B------:R-:W-:Y:S01]  /*0c00*/  BAR.SYNC.DEFER_BLOCKING 0x0 ;  /* 0x0000000000007b1d */ /* 0x000fe20000010000 */
[----:B------:R-:W-:Y:S02]  /*0c10*/  IMAD.WIDE R88, R91, 0x4, R88 ;  /* 0x000000045b587825 */ /* 0x000fe400078e0258 */
[----:B------:R-:W-:-:S03]  /*0c20*/  UIADD3.X UR40, UPT, UPT, URZ, UR40, URZ, UP0, !UPT ;  /* 0x00000028ff287290 */ /* 0x000fc600087fe4ff */
[----:B------:R-:W-:Y:S09]  /*0c30*/  @!P0 BRA `(.L_x_8) ;  /* 0xfffffff8008c8947 */ /* 0x000ff2000383ffff */
.L_x_6:
[----:B------:R-:W0:Y:S01]  /*0c40*/  LDCU UR9, c[0x0][0x384] ;  /* 0x00007080ff0977ac */ /* 0x000e220008000800 */
[----:B------:R-:W1:Y:S01]  /*0c50*/  LDCU.64 UR6, c[0x0][0x3a8] ;  /* 0x00007500ff0677ac */ /* 0x000e620008000a00 */
[----:B------:R-:W-:Y:S01]  /*0c60*/  USHF.R.S32.HI UR4, URZ, 0x1f, UR38 ;  /* 0x0000001fff047899 */ /* 0x000fe20008011426 */
[----:B------:R-:W2:Y:S01]  /*0c70*/  LDCU UR5, c[0x0][0x3a0] ;  /* 0x00007400ff0577ac */ /* 0x000ea20008000800 */
[----:B------:R-:W3:Y:S01]  /*0c80*/  LDCU UR8, c[0x0][0x38c] ;  /* 0x00007180ff0877ac */ /* 0x000ee20008000800 */
[----:B0-----:R-:W-:-:S05]  /*0c90*/  IMAD R36, R68, UR9, R79 ;  /* 0x0000000944247c24 */ /* 0x001fca000f8e024f */
[----:B------:R-:W-:-:S04]  /*0ca0*/  SHF.L.U32 R36, R36, 0x3, RZ ;  /* 0x0000000324247819 */ /* 0x000fc800000006ff */
[----:B------:R-:W-:-:S04]  /*0cb0*/  IADD3 R24, P0, PT, R36, UR38, RZ ;  /* 0x0000002624187c10 */ /* 0x000fc8000ff1e0ff */
[----:B------:R-:W-:Y:S02]  /*0cc0*/  LEA.HI.X.SX32 R25, R36, UR4, 0x1, P0 ;  /* 0x0000000424197c11 */ /* 0x000fe400080f0eff */
[----:B-1----:R-:W-:-:S04]  /*0cd0*/  LEA R78, P0, R24, UR6, 0x2 ;  /* 0x00000006184e7c11 */ /* 0x002fc8000f8010ff */
[----:B------:R-:W-:-:S05]  /*0ce0*/  LEA.HI.X R79, R24, UR7, R25, 0x2, P0 ;  /* 0x00000007184f7c11 */ /* 0x000fca00080f1419 */
[----:B------:R-:W2:Y:S04]  /*0cf0*/  LDG.E.128 R24, desc[UR36][R78.64] ;  /* 0x000000244e187981 */ /* 0x000ea8000c1e1d00 */
[----:B------:R-:W4:Y:S01]  /*0d00*/  LDG.E.128 R28, desc[UR36][R78.64+0x10] ;  /* 0x000010244e1c7981 */ /* 0x000f22000c1e1d00 */
[----:B------:R-:W-:-:S04]  /*0d10*/  IADD3 R36, PT, PT, R36, UR9, RZ ;  /* 0x0000000924247c10 */ /* 0x000fc8000fffe0ff */
[----:B------:R-:W-:-:S04]  /*0d20*/  IADD3 R32, P0, PT, R36, UR38, RZ ;  /* 0x0000002624207c10 */ /* 0x000fc8000ff1e0ff */
[----:B------:R-:W-:Y:S02]  /*0d30*/  LEA.HI.X.SX32 R33, R36, UR4, 0x1, P0 ;  /* 0x0000000424217c11 */ /* 0x000fe400080f0eff */
[----:B------:R-:W-:-:S04]  /*0d40*/  LEA R38, P0, R32, UR6, 0x2 ;  /* 0x0000000620267c11 */ /* 0x000fc8000f8010ff */
[----:B------:R-:W-:Y:S01]  /*0d50*/  LEA.HI.X R39, R32, UR7, R33, 0x2, P0 ;  /* 0x0000000720277c11 */ /* 0x000fe200080f1421 */
[----:B--2---:R-:W-:Y:S01]  /*0d60*/  FMUL R24, R24, UR5 ;  /* 0x0000000518187c20 */ /* 0x004fe20008400000 */
[----:B------:R-:W-:Y:S01]  /*0d70*/  FMUL R25, R25, UR5 ;  /* 0x0000000519197c20 */ /* 0x000fe20008400000 */
[----:B------:R-:W-:Y:S01]  /*0d80*/  FMUL R26, R26, UR5 ;  /* 0x000000051a1a7c20 */ /* 0x000fe20008400000 */
[----:B------:R-:W-:Y:S01]  /*0d90*/  FMUL R27, R27, UR5 ;  /* 0x000000051b1b7c20 */ /* 0x000fe20008400000 */
[----:B----4-:R-:W-:Y:S01]  /*0da0*/  FMUL R28, R28, UR5 ;  /* 0x000000051c1c7c20 */ /* 0x010fe20008400000 */
[----:B------:R-:W-:Y:S01]  /*0db0*/  FMUL R29, R29, UR5 ;  /* 0x000000051d1d7c20 */ /* 0x000fe20008400000 */
[----:B------:R-:W-:Y:S01]  /*0dc0*/  FMUL R30, R30, UR5 ;  /* 0x000000051e1e7c20 */ /* 0x000fe20008400000 */
[----:B------:R-:W-:Y:S01]  /*0dd0*/  FMUL R31, R31, UR5 ;  /* 0x000000051f1f7c20 */ /* 0x000fe20008400000 */
[----:B---3--:R-:W-:Y:S01]  /*0de0*/  FFMA R24, R87, UR8, R24 ;  /* 0x0000000857187c23 */ /* 0x008fe20008000018 */
        /* <DEDUP_REMOVED lines=11> */
[----:B------:R-:W-:-:S04]  /*0ea0*/  IADD3 R68, P0, PT, R37, UR38, RZ ;  /* 0x0000002625447c10 */ /* 0x000fc8000ff1e0ff */
[----:B------:R-:W-:Y:S02]  /*0eb0*/  LEA.HI.X.SX32 R81, R37, UR4, 0x1, P0 ;  /* 0x0000000425517c11 */ /* 0x000fe400080f0eff */
        /* <DEDUP_REMOVED lines=202> */
.L_x_9:
        /* <DEDUP_REMOVED lines=10> */
.L_x_11:


//--------------------- .nv.global.init           --------------------------
	.section	.nv.global.init,"aw",@progbits
.nv.global.init:
	.type		$str$1,@object
	.size		$str$1,($str - $str$1)
$str$1:
        /*0000*/ 	.byte	0x2f, 0x74, 0x6d, 0x70, 0x2f, 0x73, 0x61, 0x73, 0x73, 0x5f, 0x63, 0x75, 0x5f, 0x30, 0x69, 0x68
        /*0010*/ 	.byte	0x6f, 0x32, 0x61, 0x37, 0x61, 0x2f, 0x6b, 0x2e, 0x63, 0x75, 0x00
	.type		$str,@object
	.size		$str,(__unnamed_2 - $str)
$str:
        /*001b*/ 	.byte	0x6e, 0x75, 0x6d, 0x54, 0x68, 0x72, 0x65, 0x61, 0x64, 0x73, 0x42, 0x6c, 0x6f, 0x63, 0x6b, 0x74
        /*002b*/ 	.byte	0x69, 0x6c, 0x65, 0x20, 0x3d, 0x3d, 0x20, 0x62, 0x6c, 0x6f, 0x63, 0x6b, 0x44, 0x69, 0x6d, 0x2e
        /*003b*/ 	.byte	0x78, 0x00
	.type		__unnamed_2,@object
	.size		__unnamed_2,(__unnamed_1 - __unnamed_2)
__unnamed_2:
        /*003d*/ 	.byte	0x76, 0x6f, 0x69, 0x64, 0x20, 0x73, 0x67, 0x65, 0x6d, 0x6d, 0x4c, 0x61, 0x62, 0x34, 0x52, 0x65
        /* <DEDUP_REMOVED lines=9> */
        /*00dd*/ 	.byte	0x20, 0x69, 0x6e, 0x74, 0x20, 0x54, 0x4e, 0x20, 0x3d, 0x20, 0x38, 0x5d, 0x00
	.type		__unnamed_1,@object
	.size		__unnamed_1,(.L_0 - __unnamed_1)
__unnamed_1:
        /* <DEDUP_REMOVED lines=10> */
        /*018a*/ 	.byte	0x38, 0x3b, 0x20, 0x69, 0x6e, 0x74, 0x20, 0x54, 0x4e, 0x20, 0x3d, 0x20, 0x38, 0x5d, 0x00
.L_0:


//--------------------- .nv.shared._Z31sgemmLab4RegVectorizeTransposeAILi64ELi64ELi8ELi8ELi8EEviiifPKfS1_fPf --------------------------
	.section	.nv.shared._Z31sgemmLab4RegVectorizeTransposeAILi64ELi64ELi8ELi8ELi8EEviiifPKfS1_fPf,"aw",@nobits
	.sectionflags	@""
	.align	4
.nv.shared._Z31sgemmLab4RegVectorizeTransposeAILi64ELi64ELi8ELi8ELi8EEviiifPKfS1_fPf:
	.zero		5120


//--------------------- .nv.shared.reserved.0     --------------------------
	.section	.nv.shared.reserved.0,"aw",@nobits
	.weak		__nv_reservedSMEM_offset_0_alias
	.size		__nv_reservedSMEM_offset_0_alias, 0, 64
	.other		__nv_reservedSMEM_offset_0_alias,@"STO_CUDA_RESERVED_SHARED STV_DEFAULT"
__nv_reservedSMEM_offset_0_alias:
	.zero		0
	.zero		64


//--------------------- .nv.shared._Z31sgemmLab4RegVectorizeTransposeAILi128ELi128ELi8ELi8ELi8EEviiifPKfS1_fPf --------------------------
	.section	.nv.shared._Z31sgemmLab4RegVectorizeTransposeAILi128ELi128ELi8ELi8ELi8EEviiifPKfS1_fPf,"aw",@nobits
	.sectionflags	@""
	.align	4
.nv.shared._Z31sgemmLab4RegVectorizeTransposeAILi128ELi128ELi8ELi8ELi8EEviiifPKfS1_fPf:
	.zero		9216


//--------------------- .nv.constant0._Z31sgemmLab4RegVectorizeTransposeAILi64ELi64ELi8ELi8ELi8EEviiifPKfS1_fPf --------------------------
	.section	.nv.constant0._Z31sgemmLab4RegVectorizeTransposeAILi64ELi64ELi8ELi8ELi8EEviiifPKfS1_fPf,"a",@progbits
	.sectionflags	@""
	.align	4
.nv.constant0._Z31sgemmLab4RegVectorizeTransposeAILi64ELi64ELi8ELi8ELi8EEviiifPKfS1_fPf:
	.zero		944


//--------------------- .nv.constant0._Z31sgemmLab4RegVectorizeTransposeAILi128ELi128ELi8ELi8ELi8EEviiifPKfS1_fPf --------------------------
	.section	.nv.constant0._Z31sgemmLab4RegVectorizeTransposeAILi128ELi128ELi8ELi8ELi8EEviiifPKfS1_fPf,"a",@progbits
	.sectionflags	@""
	.align	4
.nv.constant0._Z31sgemmLab4RegVectorizeTransposeAILi128ELi128ELi8ELi8ELi8EEviiifPKfS1_fPf:
	.zero		944


//--------------------- SYMBOLS --------------------------

	.type		.nv.reservedSmem.offset0,@object
	.size		.nv.reservedSmem.offset0,0x4
	.type		.nv.reservedSmem.cap,@object
	.size		.nv.reservedSmem.cap,0x4
	.type		__assertfail,@function
